def matmul_kernel(
    a_ptr,
    b_ptr,
    c_ptr,
    M,
    N,
    K,
    stride_am,
    stride_ak,
    stride_bk,
    stride_bn,
    stride_cm,
    stride_cn,
    BLOCK_M: tl.constexpr,
    BLOCK_N: tl.constexpr,
    BLOCK_K: tl.constexpr,
    GROUP_M: tl.constexpr,
):
    pid = tl.program_id(axis=0)
    num_pid_m = tl.cdiv(M, BLOCK_M)
    num_pid_n = tl.cdiv(N, BLOCK_N)
    num_pid_in_group = GROUP_M * num_pid_n
    group_id = pid // num_pid_in_group
    first_pid_m = group_id * GROUP_M
    group_size_m = min(num_pid_m - first_pid_m, GROUP_M)
    pid_m = first_pid_m + ((pid % num_pid_in_group) % group_size_m)
    pid_n = (pid % num_pid_in_group) // group_size_m

    offs_am = (pid_m * BLOCK_M + tl.arange(0, BLOCK_M)) % M
    offs_bn = (pid_n * BLOCK_N + tl.arange(0, BLOCK_N)) % N
    offs_k = tl.arange(0, BLOCK_K)
    a_ptrs = a_ptr + offs_am[:, None] * stride_am + offs_k[None, :] * stride_ak
    b_ptrs = b_ptr + offs_k[:, None] * stride_bk + offs_bn[None, :] * stride_bn

    acc = tl.zeros((BLOCK_M, BLOCK_N), dtype=tl.float32)
    for kk in range(0, tl.cdiv(K, BLOCK_K)):
        a = tl.load(a_ptrs, mask=offs_k[None, :] < K - kk * BLOCK_K, other=0.0)
        b = tl.load(b_ptrs, mask=offs_k[:, None] < K - kk * BLOCK_K, other=0.0)
        acc = tl.dot(a, b, acc)
        a_ptrs += BLOCK_K * stride_ak
        b_ptrs += BLOCK_K * stride_bk

    c = acc.to(c_ptr.dtype.element_ty)
    offs_cm = pid_m * BLOCK_M + tl.arange(0, BLOCK_M)
    offs_cn = pid_n * BLOCK_N + tl.arange(0, BLOCK_N)
    c_ptrs = c_ptr + offs_cm[:, None] * stride_cm + offs_cn[None, :] * stride_cn
    mask = (offs_cm[:, None] < M) & (offs_cn[None, :] < N)
    tl.store(c_ptrs, c, mask=mask)

# config = {"BLOCK_K": 64, "BLOCK_M": 64, "BLOCK_N": 64, "GROUP_M": 8, "arch": "sm_100", "dtype": "fp8e5m2", "num_ctas": 4, "num_stages": 3, "num_warps": 4}
# arch = sm_100


// ===== COMPILED SASS (sm_100a) =====

	.target	sm_100a

	.elftype	@"ET_EXEC"


//--------------------- .note.nv.tkinfo           --------------------------
	.section	.note.nv.tkinfo,"",@"SHT_NOTE"
	.sectionflags	@"SHF_NOTE_NV_TKINFO"
	.tkinfo
        /*0018*/ 	.word	0x00000081
        /*0030*/ 	.string	""
        /*0030*/ 	.string	"ptxas-blackwell"
        /*0030*/ 	.string	"Cuda compilation tools, release 12.9, V12.9.86"
        /*0030*/ 	.string	"Build cuda_12.9.r12.9/compiler.36037853_0"
        /*0030*/ 	.string	"-v  -suppress-debug-info  -lineinfo  -arch sm_100a "



//--------------------- .note.nv.cuver            --------------------------
	.section	.note.nv.cuver,"",@"SHT_NOTE"
	.sectionflags	@"SHF_NOTE_NV_CUVER"
        /*0018*/ 	.short	0x0001
        /*001a*/ 	.short	0x0064
        /*001c*/ 	.short	0x0001
        /*001e*/ 	.short	0x0000
        /*0020*/ 	.short	0x0001
        /*0022*/ 	.short	0x0000


//--------------------- .nv.info                  --------------------------
	.section	.nv.info,"",@"SHT_CUDA_INFO"
	.align	4


	//----- nvinfo : EIATTR_REGCOUNT
	.align		4
        /*0000*/ 	.byte	0x04, 0x2f
        /*0002*/ 	.short	(.L_4 - .L_3)
	.align		4
.L_3:
        /*0004*/ 	.word	index@(matmul_kernel)
        /*0008*/ 	.word	0x000000a8


	//----- nvinfo : EIATTR_FRAME_SIZE
	.align		4
.L_4:
        /*000c*/ 	.byte	0x04, 0x11
        /*000e*/ 	.short	(.L_6 - .L_5)
	.align		4
.L_5:
        /*0010*/ 	.word	index@($__internal_2_$__cuda_sm10x_tcgen05_guardrail_trap_unallocated_columns_being_dealloced)
        /*0014*/ 	.word	0x00000000


	//----- nvinfo : EIATTR_FRAME_SIZE
	.align		4
.L_6:
        /*0018*/ 	.byte	0x04, 0x11
        /*001a*/ 	.short	(.L_8 - .L_7)
	.align		4
.L_7:
        /*001c*/ 	.word	index@($__internal_1_$__cuda_sm10x_tcgen05_guardrail_trap_phase_invalid_during_alloc)
        /*0020*/ 	.word	0x00000000


	//----- nvinfo : EIATTR_FRAME_SIZE
	.align		4
.L_8:
        /*0024*/ 	.byte	0x04, 0x11
        /*0026*/ 	.short	(.L_10 - .L_9)
	.align		4
.L_9:
        /*0028*/ 	.word	index@($__internal_0_$__cuda_sm10x_tcgen05_guardrail_trap_col_being_dealloced_not_returned_by_alloc)
        /*002c*/ 	.word	0x00000000


	//----- nvinfo : EIATTR_FRAME_SIZE
	.align		4
.L_10:
        /*0030*/ 	.byte	0x04, 0x11
        /*0032*/ 	.short	(.L_12 - .L_11)
	.align		4
.L_11:
        /*0034*/ 	.word	index@(matmul_kernel)
        /*0038*/ 	.word	0x00000000


	//----- nvinfo : EIATTR_MIN_STACK_SIZE
	.align		4
.L_12:
        /*003c*/ 	.byte	0x04, 0x12
        /*003e*/ 	.short	(.L_14 - .L_13)
	.align		4
.L_13:
        /*0040*/ 	.word	index@(matmul_kernel)
        /*0044*/ 	.word	0x00000000
.L_14:


//--------------------- .nv.info.matmul_kernel    --------------------------
	.section	.nv.info.matmul_kernel,"",@"SHT_CUDA_INFO"
	.sectionflags	@""
	.align	4


	//----- nvinfo : EIATTR_CUDA_API_VERSION
	.align		4
        /*0000*/ 	.byte	0x04, 0x37
        /*0002*/ 	.short	(.L_16 - .L_15)
.L_15:
        /*0004*/ 	.word	0x00000081


	//----- nvinfo : EIATTR_KPARAM_INFO
	.align		4
.L_16:
        /*0008*/ 	.byte	0x04, 0x17
        /*000a*/ 	.short	(.L_18 - .L_17)
.L_17:
        /*000c*/ 	.word	0x00000000
        /*0010*/ 	.short	0x000d
        /*0012*/ 	.short	0x0048
        /*0014*/ 	.byte	0x00, 0xf4, 0x21, 0x00


	//----- nvinfo : EIATTR_KPARAM_INFO
	.align		4
.L_18:
        /*0018*/ 	.byte	0x04, 0x17
        /*001a*/ 	.short	(.L_20 - .L_19)
.L_19:
        /*001c*/ 	.word	0x00000000
        /*0020*/ 	.short	0x000c
        /*0022*/ 	.short	0x0040
        /*0024*/ 	.byte	0x00, 0xf4, 0x21, 0x00


	//----- nvinfo : EIATTR_KPARAM_INFO
	.align		4
.L_20:
        /*0028*/ 	.byte	0x04, 0x17
        /*002a*/ 	.short	(.L_22 - .L_21)
.L_21:
        /*002c*/ 	.word	0x00000000
        /*0030*/ 	.short	0x000b
        /*0032*/ 	.short	0x0038
        /*0034*/ 	.byte	0x00, 0xf0, 0x11, 0x00


	//----- nvinfo : EIATTR_KPARAM_INFO
	.align		4
.L_22:
        /*0038*/ 	.byte	0x04, 0x17
        /*003a*/ 	.short	(.L_24 - .L_23)
.L_23:
        /*003c*/ 	.word	0x00000000
        /*0040*/ 	.short	0x000a
        /*0042*/ 	.short	0x0034
        /*0044*/ 	.byte	0x00, 0xf0, 0x11, 0x00


	//----- nvinfo : EIATTR_KPARAM_INFO
	.align		4
.L_24:
        /*0048*/ 	.byte	0x04, 0x17
        /*004a*/ 	.short	(.L_26 - .L_25)
.L_25:
        /*004c*/ 	.word	0x00000000
        /*0050*/ 	.short	0x0009
        /*0052*/ 	.short	0x0030
        /*0054*/ 	.byte	0x00, 0xf0, 0x11, 0x00


	//----- nvinfo : EIATTR_KPARAM_INFO
	.align		4
.L_26:
        /*0058*/ 	.byte	0x04, 0x17
        /*005a*/ 	.short	(.L_28 - .L_27)
.L_27:
        /*005c*/ 	.word	0x00000000
        /*0060*/ 	.short	0x0008
        /*0062*/ 	.short	0x002c
        /*0064*/ 	.byte	0x00, 0xf0, 0x11, 0x00


	//----- nvinfo : EIATTR_KPARAM_INFO
	.align		4
.L_28:
        /*0068*/ 	.byte	0x04, 0x17
        /*006a*/ 	.short	(.L_30 - .L_29)
.L_29:
        /*006c*/ 	.word	0x00000000
        /*0070*/ 	.short	0x0007
        /*0072*/ 	.short	0x0028
        /*0074*/ 	.byte	0x00, 0xf0, 0x11, 0x00


	//----- nvinfo : EIATTR_KPARAM_INFO
	.align		4
.L_30:
        /*0078*/ 	.byte	0x04, 0x17
        /*007a*/ 	.short	(.L_32 - .L_31)
.L_31:
        /*007c*/ 	.word	0x00000000
        /*0080*/ 	.short	0x0006
        /*0082*/ 	.short	0x0024
        /*0084*/ 	.byte	0x00, 0xf0, 0x11, 0x00


	//----- nvinfo : EIATTR_KPARAM_INFO
	.align		4
.L_32:
        /*0088*/ 	.byte	0x04, 0x17
        /*008a*/ 	.short	(.L_34 - .L_33)
.L_33:
        /*008c*/ 	.word	0x00000000
        /*0090*/ 	.short	0x0005
        /*0092*/ 	.short	0x0020
        /*0094*/ 	.byte	0x00, 0xf0, 0x11, 0x00


	//----- nvinfo : EIATTR_KPARAM_INFO
	.align		4
.L_34:
        /*0098*/ 	.byte	0x04, 0x17
        /*009a*/ 	.short	(.L_36 - .L_35)
.L_35:
        /*009c*/ 	.word	0x00000000
        /*00a0*/ 	.short	0x0004
        /*00a2*/ 	.short	0x001c
        /*00a4*/ 	.byte	0x00, 0xf0, 0x11, 0x00


	//----- nvinfo : EIATTR_KPARAM_INFO
	.align		4
.L_36:
        /*00a8*/ 	.byte	0x04, 0x17
        /*00aa*/ 	.short	(.L_38 - .L_37)
.L_37:
        /*00ac*/ 	.word	0x00000000
        /*00b0*/ 	.short	0x0003
        /*00b2*/ 	.short	0x0018
        /*00b4*/ 	.byte	0x00, 0xf0, 0x11, 0x00


	//----- nvinfo : EIATTR_KPARAM_INFO
	.align		4
.L_38:
        /*00b8*/ 	.byte	0x04, 0x17
        /*00ba*/ 	.short	(.L_40 - .L_39)
.L_39:
        /*00bc*/ 	.word	0x00000000
        /*00c0*/ 	.short	0x0002
        /*00c2*/ 	.short	0x0010
        /*00c4*/ 	.byte	0x00, 0xf4, 0x21, 0x00


	//----- nvinfo : EIATTR_KPARAM_INFO
	.align		4
.L_40:
        /*00c8*/ 	.byte	0x04, 0x17
        /*00ca*/ 	.short	(.L_42 - .L_41)
.L_41:
        /*00cc*/ 	.word	0x00000000
        /*00d0*/ 	.short	0x0001
        /*00d2*/ 	.short	0x0008
        /*00d4*/ 	.byte	0x00, 0xf4, 0x21, 0x00


	//----- nvinfo : EIATTR_KPARAM_INFO
	.align		4
.L_42:
        /*00d8*/ 	.byte	0x04, 0x17
        /*00da*/ 	.short	(.L_44 - .L_43)
.L_43:
        /*00dc*/ 	.word	0x00000000
        /*00e0*/ 	.short	0x0000
        /*00e2*/ 	.short	0x0000
        /*00e4*/ 	.byte	0x00, 0xf4, 0x21, 0x00


	//----- nvinfo : EIATTR_EXPLICIT_CLUSTER
	.align		4
.L_44:
        /*00e8*/ 	.byte	0x01, 0x3e
	.zero		2


	//----- nvinfo : EIATTR_CTA_PER_CLUSTER
	.align		4
        /*00ec*/ 	.byte	0x04, 0x3d
        /*00ee*/ 	.short	(.L_46 - .L_45)
.L_45:
        /*00f0*/ 	.word	0x00000004
        /*00f4*/ 	.word	0x00000001
        /*00f8*/ 	.word	0x00000001


	//----- nvinfo : EIATTR_AT_ENTRY_FRAGMENTS
	.align		4
.L_46:
        /*00fc*/ 	.byte	0x04, 0x4f
        /*00fe*/ 	.short	(.L_48 - .L_47)


	//   ....[0]....
.L_47:
        /*0100*/ 	.word	0x00000004


	//----- nvinfo : EIATTR_RESERVED_SMEM_USED
	.align		4
.L_48:
        /*0104*/ 	.byte	0x01, 0x41
	.zero		2


	//----- nvinfo : EIATTR_SPARSE_MMA_MASK
	.align		4
        /*0108*/ 	.byte	0x03, 0x50
        /*010a*/ 	.short	0x0000


	//----- nvinfo : EIATTR_TCGEN05_1CTA_USED
	.align		4
        /*010c*/ 	.byte	0x01, 0x51
	.zero		2


	//----- nvinfo : EIATTR_MAXREG_COUNT
	.align		4
        /*0110*/ 	.byte	0x03, 0x1b
        /*0112*/ 	.short	0x00ff


	//----- nvinfo : EIATTR_NUM_BARRIERS
	.align		4
        /*0114*/ 	.byte	0x02, 0x4c
        /*0116*/ 	.byte	0x01
	.zero		1


	//----- nvinfo : EIATTR_INT_WARP_WIDE_INSTR_OFFSETS
	.align		4
        /*0118*/ 	.byte	0x04, 0x31
        /*011a*/ 	.short	(.L_50 - .L_49)


	//   ....[0]....
.L_49:
        /*011c*/ 	.word	0x00001390


	//   ....[1]....
        /*0120*/ 	.word	0x000013b0


	//   ....[2]....
        /*0124*/ 	.word	0x000026e0


	//   ....[3]....
        /*0128*/ 	.word	0x00004b40


	//   ....[4]....
        /*012c*/ 	.word	0x00004b90


	//----- nvinfo : EIATTR_COOP_GROUP_MASK_REGIDS
	.align		4
.L_50:
        /*0130*/ 	.byte	0x04, 0x29
        /*0132*/ 	.short	(.L_52 - .L_51)


	//   ....[0]....
.L_51:
        /*0134*/ 	.word	0xffffffff


	//   ....[1]....
        /*0138*/ 	.word	0xffffffff


	//   ....[2]....
        /*013c*/ 	.word	0xffffffff


	//   ....[3]....
        /*0140*/ 	.word	0xffffffff


	//----- nvinfo : EIATTR_COOP_GROUP_INSTR_OFFSETS
	.align		4
.L_52:
        /*0144*/ 	.byte	0x04, 0x28
        /*0146*/ 	.short	(.L_54 - .L_53)


	//   ....[0]....
.L_53:
        /*0148*/ 	.word	0x00000070


	//   ....[1]....
        /*014c*/ 	.word	0x00000320


	//   ....[2]....
        /*0150*/ 	.word	0x000049e0


	//   ....[3]....
        /*0154*/ 	.word	0x00004c40


	//----- nvinfo : EIATTR_VRC_CTA_INIT_COUNT
	.align		4
.L_54:
        /*0158*/ 	.byte	0x02, 0x4a
        /*015a*/ 	.byte	0x80
	.zero		1


	//----- nvinfo : EIATTR_MBARRIER_INSTR_OFFSETS
	.align		4
        /*015c*/ 	.byte	0x04, 0x39
        /*015e*/ 	.short	(.L_56 - .L_55)


	//   ....[0]....
.L_55:
        /*0160*/ 	.word	0x000014c0
        /*0164*/ 	.word	0x000000ff
        /*0168*/ 	.word	0x00000000
        /*016c*/ 	.short	0x0100
        /*016e*/ 	.byte	0x0f
	.zero		1


	//   ....[1]....
        /*0170*/ 	.word	0x00002710
        /*0174*/ 	.word	0x000000ff
        /*0178*/ 	.word	0x00002808
        /*017c*/ 	.short	0x0100
        /*017e*/ 	.byte	0x0d
	.zero		1


	//   ....[2]....
        /*0180*/ 	.word	0x00002df0
        /*0184*/ 	.word	0x000000ff
        /*0188*/ 	.word	0x00000000
        /*018c*/ 	.short	0x010a
        /*018e*/ 	.byte	0x0f
	.zero		1


	//   ....[3]....
        /*0190*/ 	.word	0x000042d0
        /*0194*/ 	.word	0x000000ff
        /*0198*/ 	.word	0x00000000
        /*019c*/ 	.short	0x010a
        /*019e*/ 	.byte	0x0f
	.zero		1


	//   ....[4]....
        /*01a0*/ 	.word	0x00004410
        /*01a4*/ 	.word	0x000000ff
        /*01a8*/ 	.word	0x00002800
        /*01ac*/ 	.short	0x0108
        /*01ae*/ 	.byte	0x0d
	.zero		1


	//   ....[5]....
        /*01b0*/ 	.word	0x00004450
        /*01b4*/ 	.word	0x000000ff
        /*01b8*/ 	.word	0x00002808
        /*01bc*/ 	.short	0x0108
        /*01be*/ 	.byte	0x0d
	.zero		1


	//   ....[6]....
        /*01c0*/ 	.word	0x00004c60
        /*01c4*/ 	.word	0x000000ff
        /*01c8*/ 	.word	0x00000000
        /*01cc*/ 	.short	0x010a
        /*01ce*/ 	.byte	0x0f
	.zero		1


	//   ....[7]....
        /*01d0*/ 	.word	0x00004c90
        /*01d4*/ 	.word	0x000000ff
        /*01d8*/ 	.word	0x00000000
        /*01dc*/ 	.short	0x010a
        /*01de*/ 	.byte	0x0f
	.zero		1


	//----- nvinfo : EIATTR_NUM_MBARRIERS
	.align		4
.L_56:
        /*01e0*/ 	.byte	0x03, 0x38
        /*01e2*/ 	.short	0x0002


	//----- nvinfo : EIATTR_EXIT_INSTR_OFFSETS
	.align		4
        /*01e4*/ 	.byte	0x04, 0x1c
        /*01e6*/ 	.short	(.L_58 - .L_57)


	//   ....[0]....
.L_57:
        /*01e8*/ 	.word	0x00004c50


	//----- nvinfo : EIATTR_REQNTID
	.align		4
.L_58:
        /*01ec*/ 	.byte	0x04, 0x10
        /*01ee*/ 	.short	(.L_60 - .L_59)
.L_59:
        /*01f0*/ 	.word	0x00000080
        /*01f4*/ 	.word	0x00000001
        /*01f8*/ 	.word	0x00000001


	//----- nvinfo : EIATTR_CRS_STACK_SIZE
	.align		4
.L_60:
        /*01fc*/ 	.byte	0x04, 0x1e
        /*01fe*/ 	.short	(.L_62 - .L_61)
.L_61:
        /*0200*/ 	.word	0x00000000


	//----- nvinfo : EIATTR_CBANK_PARAM_SIZE
	.align		4
.L_62:
        /*0204*/ 	.byte	0x03, 0x19
        /*0206*/ 	.short	0x0050


	//----- nvinfo : EIATTR_PARAM_CBANK
	.align		4
        /*0208*/ 	.byte	0x04, 0x0a
        /*020a*/ 	.short	(.L_64 - .L_63)
	.align		4
.L_63:
        /*020c*/ 	.word	index@(.nv.constant0.matmul_kernel)
        /*0210*/ 	.short	0x0380
        /*0212*/ 	.short	0x0050


	//----- nvinfo : EIATTR_SW_WAR
	.align		4
.L_64:
        /*0214*/ 	.byte	0x04, 0x36
        /*0216*/ 	.short	(.L_66 - .L_65)
.L_65:
        /*0218*/ 	.word	0x00000008
.L_66:


//--------------------- .nv.compat                --------------------------
	.section	.nv.compat,"",@"SHT_CUDA_COMPAT_INFO"
	.align	4
        /*0000*/ 	.byte	0x02, 0x02, 0x02, 0x00, 0x02, 0x05, 0x05, 0x00, 0x02, 0x03, 0x00, 0x00, 0x02, 0x06, 0x01, 0x00


//--------------------- .nv.callgraph             --------------------------
	.section	.nv.callgraph,"",@"SHT_CUDA_CALLGRAPH"
	.align	4
	.sectionentsize	8
	.align		4
        /*0000*/ 	.word	0x00000000
	.align		4
        /*0004*/ 	.word	0xffffffff
	.align		4
        /*0008*/ 	.word	0x00000000
	.align		4
        /*000c*/ 	.word	0xfffffffe
	.align		4
        /*0010*/ 	.word	0x00000000
	.align		4
        /*0014*/ 	.word	0xfffffffd
	.align		4
        /*0018*/ 	.word	0x00000000
	.align		4
        /*001c*/ 	.word	0xfffffffc


//--------------------- .text.matmul_kernel       --------------------------
	.section	.text.matmul_kernel,"ax",@progbits
	.align	128
        .global         matmul_kernel
        .type           matmul_kernel,@function
        .size           matmul_kernel,(.L_x_20 - matmul_kernel)
        .other          matmul_kernel,@"STO_CUDA_ENTRY STV_DEFAULT"
matmul_kernel:
.text.matmul_kernel:
[----:B------:R-:W0:Y:S01]  /*0000*/  LDC R1, c[0x0][0x37c] ;  /* 0x0000df00ff017b82 */ /* 0x000e220000000800 */
[----:B------:R-:W1:Y:S01]  /*0010*/  S2R R0, SR_TID.X ;  /* 0x0000000000007919 */ /* 0x000e620000002100 */
[----:B------:R-:W2:Y:S01]  /*0020*/  LDCU.64 UR26, c[0x0][0x358] ;  /* 0x00006b00ff1a77ac */ /* 0x000ea20008000a00 */
[----:B-1----:R-:W-:-:S04]  /*0030*/  ISETP.GE.U32.AND P0, PT, R0, 0x20, PT ;  /* 0x000000200000780c */ /* 0x002fc80003f06070 */
[----:B------:R-:W-:-:S09]  /*0040*/  P2R R2, PR, RZ, 0x1 ;  /* 0x00000001ff027803 */ /* 0x000fd20000000000 */
[----:B--2---:R-:W-:Y:S05]  /*0050*/  @P0 BRA `(.L_x_0) ;  /* 0x0000000000b40947 */ /* 0x004fea0003800000 */
[----:B------:R-:W1:Y:S01]  /*0060*/  S2UR UR6, SR_CgaCtaId ;  /* 0x00000000000679c3 */ /* 0x000e620000008800 */
[----:B------:R-:W-:Y:S01]  /*0070*/  NOP ;  /* 0x0000000000007918 */ /* 0x000fe20000000000 */
[----:B------:R-:W-:Y:S02]  /*0080*/  UMOV UR4, 0x40 ;  /* 0x0000004000047882 */ /* 0x000fe40000000000 */
[----:B-1----:R-:W-:-:S09]  /*0090*/  ULEA UR4, UR6, UR4, 0x18 ;  /* 0x0000000406047291 */ /* 0x002fd2000f8ec0ff */
[----:B------:R-:W1:Y:S01]  /*00a0*/  LDS.U8 R2, [UR4] ;  /* 0x00000004ff027984 */ /* 0x000e620008000000 */
[----:B------:R-:W-:Y:S02]  /*00b0*/  UMOV UR4, 0x400 ;  /* 0x0000040000047882 */ /* 0x000fe40000000000 */
[----:B------:R-:W-:Y:S01]  /*00c0*/  ULEA UR4, UR6, UR4, 0x18 ;  /* 0x0000000406047291 */ /* 0x000fe2000f8ec0ff */
[----:B-1----:R-:W-:-:S13]  /*00d0*/  ISETP.NE.AND P0, PT, R2, RZ, PT ;  /* 0x000000ff0200720c */ /* 0x002fda0003f05270 */
[----:B------:R-:W-:Y:S05]  /*00e0*/  @P0 BRA `(.L_x_1) ;  /* 0x0000000000780947 */ /* 0x000fea0003800000 */
[----:B------:R-:W-:-:S13]  /*00f0*/  ELECT P0, URZ, PT ;  /* 0x0000000000ff782f */ /* 0x000fda0003800000 */
[----:B------:R-:W-:Y:S05]  /*0100*/  @!P0 BRA `(.L_x_2) ;  /* 0x0000000000808947 */ /* 0x000fea0003800000 */
[----:B------:R-:W-:Y:S01]  /*0110*/  UMOV UR5, 0x1 ;  /* 0x0000000100057882 */ /* 0x000fe20000000000 */
[----:B------:R-:W-:-:S04]  /*0120*/  IMAD.MOV.U32 R5, RZ, RZ, 0x1 ;  /* 0x00000001ff057424 */ /* 0x000fc800078e00ff */
[----:B------:R-:W-:Y:S04]  /*0130*/  DEPBAR.LE SB1, 0x36 ;  /* 0x00009d800000791a */ /* 0x000fe80000000000 */
[----:B------:R-:W1:Y:S02]  /*0140*/  UTCATOMSWS.FIND_AND_SET.ALIGN UP0, UR5, UR5 ;  /* 0x00000005000575e3 */ /* 0x000e640008000800 */
[----:B-1----:R-:W-:-:S04]  /*0150*/  PLOP3.LUT P0, PT, PT, PT, UP0, 0x80, 0x8 ;  /* 0x000000000008781c */ /* 0x002fc80003f0f008 */
[----:B------:R-:W-:-:S04]  /*0160*/  SEL R2, RZ, 0xffffffff, !P0 ;  /* 0xffffffffff027807 */ /* 0x000fc80004000000 */
[----:B------:R-:W-:Y:S01]  /*0170*/  ISETP.NE.AND P0, PT, R2, RZ, PT ;  /* 0x000000ff0200720c */ /* 0x000fe20003f05270 */
[----:B------:R-:W-:-:S12]  /*0180*/  IMAD.U32 R2, RZ, RZ, UR5 ;  /* 0x00000005ff027e24 */ /* 0x000fd8000f8e00ff */
[----:B------:R-:W-:Y:S05]  /*0190*/  @P0 BRA `(.L_x_3) ;  /* 0x0000000000240947 */ /* 0x000fea0003800000 */
.L_x_4:
[----:B------:R-:W-:Y:S05]  /*01a0*/  NANOSLEEP 0x64 ;  /* 0x000000640000795d */ /* 0x000fea0003800000 */
[----:B------:R-:W-:-:S05]  /*01b0*/  UMOV UR5, 0x1 ;  /* 0x0000000100057882 */ /* 0x000fca0000000000 */
[----:B------:R-:W-:Y:S04]  /*01c0*/  DEPBAR.LE SB1, 0x36 ;  /* 0x00009d800000791a */ /* 0x000fe80000000000 */
[----:B------:R-:W1:Y:S02]  /*01d0*/  UTCATOMSWS.FIND_AND_SET.ALIGN UP0, UR5, UR5 ;  /* 0x00000005000575e3 */ /* 0x000e640008000800 */
[----:B-1----:R-:W-:-:S04]  /*01e0*/  PLOP3.LUT P0, PT, PT, PT, UP0, 0x80, 0x8 ;  /* 0x000000000008781c */ /* 0x002fc80003f0f008 */
[----:B------:R-:W-:-:S04]  /*01f0*/  SEL R2, RZ, 0xffffffff, !P0 ;  /* 0xffffffffff027807 */ /* 0x000fc80004000000 */
[----:B------:R-:W-:Y:S01]  /*0200*/  ISETP.NE.AND P0, PT, R2, RZ, PT ;  /* 0x000000ff0200720c */ /* 0x000fe20003f05270 */
[----:B------:R-:W-:-:S12]  /*0210*/  IMAD.U32 R2, RZ, RZ, UR5 ;  /* 0x00000005ff027e24 */ /* 0x000fd8000f8e00ff */
[----:B------:R-:W-:Y:S05]  /*0220*/  @!P0 BRA `(.L_x_4) ;  /* 0xfffffffc00dc8947 */ /* 0x000fea000383ffff */
.L_x_3:
[C---:B------:R-:W-:Y:S01]  /*0230*/  VIADD R4, R2.reuse, 0x10 ;  /* 0x0000001002047836 */ /* 0x040fe20000000000 */
[----:B------:R-:W-:Y:S01]  /*0240*/  UMOV UR5, 0x50 ;  /* 0x0000005000057882 */ /* 0x000fe20000000000 */
[C---:B------:R-:W-:Y:S01]  /*0250*/  SHF.L.U32 R3, R5.reuse, R2, RZ ;  /* 0x0000000205037219 */ /* 0x040fe200000006ff */
[----:B------:R-:W-:Y:S01]  /*0260*/  ULEA UR5, UR6, UR5, 0x18 ;  /* 0x0000000506057291 */ /* 0x000fe2000f8ec0ff */
[----:B------:R-:W-:Y:S01]  /*0270*/  IMAD.SHL.U32 R2, R2, 0x20, RZ ;  /* 0x0000002002027824 */ /* 0x000fe200078e00ff */
[----:B------:R-:W-:-:S04]  /*0280*/  SHF.L.U32 R4, R5, R4, RZ ;  /* 0x0000000405047219 */ /* 0x000fc800000006ff */
[----:B------:R-:W-:-:S05]  /*0290*/  LOP3.LUT R3, R4, R3, RZ, 0xfc, !PT ;  /* 0x0000000304037212 */ /* 0x000fca00078efcff */
[----:B------:R1:W-:Y:S04]  /*02a0*/  ATOMS.OR RZ, [UR5], R3 ;  /* 0x00000003ffff798c */ /* 0x0003e8000b000005 */
[----:B------:R1:W-:Y:S01]  /*02b0*/  STS [UR4], R2 ;  /* 0x00000002ff007988 */ /* 0x0003e20008000804 */
[----:B------:R-:W-:Y:S05]  /*02c0*/  BRA `(.L_x_2) ;  /* 0x0000000000107947 */ /* 0x000fea0003800000 */
.L_x_1:
[----:B------:R-:W-:-:S05]  /*02d0*/  IMAD.MOV.U32 R2, RZ, RZ, -0x1 ;  /* 0xffffffffff027424 */ /* 0x000fca00078e00ff */
[----:B------:R1:W-:Y:S02]  /*02e0*/  STS [UR4], R2 ;  /* 0x00000002ff007988 */ /* 0x0003e40008000804 */
[----:B-1----:R-:W-:-:S07]  /*02f0*/  MOV R2, 0x310 ;  /* 0x0000031000027802 */ /* 0x002fce0000000f00 */
[----:B0-----:R-:W-:Y:S05]  /*0300*/  CALL.REL.NOINC `($__internal_1_$__cuda_sm10x_tcgen05_guardrail_trap_phase_invalid_during_alloc) ;  /* 0x0000004800787944 */ /* 0x001fea0003c00000 */
.L_x_2:
[----:B------:R-:W-:Y:S05]  /*0310*/  WARPSYNC.ALL ;  /* 0x0000000000007948 */ /* 0x000fea0003800000 */
[----:B------:R-:W-:Y:S01]  /*0320*/  NOP ;  /* 0x0000000000007918 */ /* 0x000fe20000000000 */
.L_x_0:
[----:B------:R-:W2:Y:S08]  /*0330*/  LDC.64 R20, c[0x0][0x398] ;  /* 0x0000e600ff147b82 */ /* 0x000eb00000000a00 */
[----:B------:R-:W3:Y:S02]  /*0340*/  S2UR UR5, SR_CgaSize ;  /* 0x00000000000579c3 */ /* 0x000ee40000008a00 */
[----:B---3--:R-:W-:-:S12]  /*0350*/  UIMAD UR5, UR5, -0xa0, URZ ;  /* 0xffffff60050578a4 */ /* 0x008fd8000f8e02ff */
[----:B------:R-:W3:Y:S01]  /*0360*/  LDCU UR5, c[0x0][UR5+0x2b0] ;  /* 0x00005600050577ac */ /* 0x000ee20008000800 */
[C---:B------:R-:W-:Y:S02]  /*0370*/  LOP3.LUT R95, R0.reuse, 0x3f, RZ, 0xc0, !PT ;  /* 0x0000003f005f7812 */ /* 0x040fe400078ec0ff */
[----:B------:R-:W-:Y:S01]  /*0380*/  ISETP.GE.U32.AND P6, PT, R0, 0x20, PT ;  /* 0x000000200000780c */ /* 0x000fe20003fc6070 */
[----:B------:R-:W-:Y:S01]  /*0390*/  UMOV UR13, 0x400 ;  /* 0x00000400000d7882 */ /* 0x000fe20000000000 */
[----:B------:R-:W4:Y:S01]  /*03a0*/  LDCU UR8, c[0x0][0x3a4] ;  /* 0x00007480ff0877ac */ /* 0x000f220008000800 */
[----:B------:R-:W-:Y:S01]  /*03b0*/  PRMT R105, RZ, 0x7610, R105 ;  /* 0x00007610ff697816 */ /* 0x000fe20000000069 */
[----:B------:R-:W5:Y:S01]  /*03c0*/  S2UR UR4, SR_CTAID.X ;  /* 0x00000000000479c3 */ /* 0x000f620000002500 */
[----:B------:R-:W1:Y:S01]  /*03d0*/  LDCU.128 UR16, c[0x0][0x380] ;  /* 0x00007000ff1077ac */ /* 0x000e620008000c00 */
[----:B------:R-:W-:-:S06]  /*03e0*/  UMOV UR6, 0x1 ;  /* 0x0000000100067882 */ /* 0x000fcc0000000000 */
[----:B------:R-:W0:Y:S01]  /*03f0*/  LDC.64 R74, c[0x0][0x3a8] ;  /* 0x0000ea00ff4a7b82 */ /* 0x000e220000000a00 */
[----:B-12---:R-:W-:Y:S01]  /*0400*/  VIADD R2, R21, 0x3f ;  /* 0x0000003f15027836 */ /* 0x006fe20000000000 */
[----:B------:R-:W-:-:S06]  /*0410*/  IABS R26, R21 ;  /* 0x00000015001a7213 */ /* 0x000fcc0000000000 */
[----:B------:R-:W1:Y:S01]  /*0420*/  LDC R108, c[0x0][0x3a0] ;  /* 0x0000e800ff6c7b82 */ /* 0x000e620000000800 */
[----:B------:R-:W-:Y:S02]  /*0430*/  IABS R27, R20 ;  /* 0x00000014001b7213 */ /* 0x000fe40000000000 */
[----:B------:R-:W-:Y:S02]  /*0440*/  SHF.R.S32.HI R3, RZ, 0x1f, R2 ;  /* 0x0000001fff037819 */ /* 0x000fe40000011402 */
[----:B-----5:R-:W-:Y:S02]  /*0450*/  I2FP.F32.U32 R6, UR4 ;  /* 0x0000000400067c45 */ /* 0x020fe40008201000 */
[----:B------:R-:W-:-:S03]  /*0460*/  LEA.HI R3, R3, R2, RZ, 0x6 ;  /* 0x0000000203037211 */ /* 0x000fc600078f30ff */
[----:B---3--:R-:W-:Y:S01]  /*0470*/  FMUL R6, R6, UR5 ;  /* 0x0000000506067c20 */ /* 0x008fe20008400000 */
[----:B------:R-:W-:Y:S01]  /*0480*/  SHF.R.S32.HI R3, RZ, 0x6, R3 ;  /* 0x00000006ff037819 */ /* 0x000fe20000011403 */
[----:B------:R-:W2:Y:S02]  /*0490*/  S2UR UR5, SR_CgaCtaId ;  /* 0x00000000000579c3 */ /* 0x000ea40000008800 */
[----:B------:R-:W3:Y:S02]  /*04a0*/  F2I.U32.TRUNC.NTZ R7, R6 ;  /* 0x0000000600077305 */ /* 0x000ee4000020f000 */
[----:B------:R-:W-:-:S05]  /*04b0*/  IMAD.SHL.U32 R4, R3, 0x8, RZ ;  /* 0x0000000803047824 */ /* 0x000fca00078e00ff */
[----:B------:R-:W-:-:S04]  /*04c0*/  IABS R9, R4 ;  /* 0x0000000400097213 */ /* 0x000fc80000000000 */
[----:B------:R-:W5:Y:S01]  /*04d0*/  I2F.RP R5, R9 ;  /* 0x0000000900057306 */ /* 0x000f620000209400 */
[----:B---3--:R-:W-:Y:S01]  /*04e0*/  IABS R10, R7 ;  /* 0x00000007000a7213 */ /* 0x008fe20000000000 */
[----:B--2---:R-:W-:Y:S02]  /*04f0*/  USHF.L.U32 UR4, UR5, 0x4, URZ ;  /* 0x0000000405047899 */ /* 0x004fe400080006ff */
[----:B------:R-:W-:-:S04]  /*0500*/  ULEA UR13, UR5, UR13, 0x18 ;  /* 0x0000000d050d7291 */ /* 0x000fc8000f8ec0ff */
[----:B-----5:R-:W2:Y:S01]  /*0510*/  MUFU.RCP R5, R5 ;  /* 0x0000000500057308 */ /* 0x020ea20000001000 */
[----:B------:R-:W-:Y:S02]  /*0520*/  ULOP3.LUT UR4, UR4, 0x30, URZ, 0xc0, !UPT ;  /* 0x0000003004047892 */ /* 0x000fe4000f8ec0ff */
[----:B------:R-:W-:Y:S01]  /*0530*/  UIADD3 UR15, UPT, UPT, UR13, 0x2800, URZ ;  /* 0x000028000d0f7890 */ /* 0x000fe2000fffe0ff */
[----:B--2---:R-:W-:Y:S01]  /*0540*/  VIADD R2, R5, 0xffffffe ;  /* 0x0ffffffe05027836 */ /* 0x004fe20000000000 */
[----:B------:R-:W-:-:S03]  /*0550*/  IABS R5, R4 ;  /* 0x0000000400057213 */ /* 0x000fc60000000000 */
[----:B------:R2:W3:Y:S02]  /*0560*/  F2I.FTZ.U32.TRUNC.NTZ R3, R2 ;  /* 0x0000000200037305 */ /* 0x0004e4000021f000 */
[----:B--2---:R-:W-:Y:S02]  /*0570*/  IMAD.MOV.U32 R2, RZ, RZ, RZ ;  /* 0x000000ffff027224 */ /* 0x004fe400078e00ff */
[----:B---3--:R-:W-:-:S04]  /*0580*/  IMAD.MOV R8, RZ, RZ, -R3 ;  /* 0x000000ffff087224 */ /* 0x008fc800078e0a03 */
[----:B------:R-:W-:Y:S02]  /*0590*/  IMAD R11, R8, R9, RZ ;  /* 0x00000009080b7224 */ /* 0x000fe400078e02ff */
[----:B------:R-:W-:Y:S02]  /*05a0*/  IMAD.MOV.U32 R8, RZ, RZ, R10 ;  /* 0x000000ffff087224 */ /* 0x000fe400078e000a */
[----:B------:R-:W-:-:S04]  /*05b0*/  IMAD.HI.U32 R3, R3, R11, R2 ;  /* 0x0000000b03037227 */ /* 0x000fc800078e0002 */
[----:B------:R-:W-:Y:S02]  /*05c0*/  IMAD.MOV R2, RZ, RZ, -R5 ;  /* 0x000000ffff027224 */ /* 0x000fe400078e0a05 */
[----:B------:R-:W-:-:S04]  /*05d0*/  IMAD.HI.U32 R3, R3, R8, RZ ;  /* 0x0000000803037227 */ /* 0x000fc800078e00ff */
[----:B------:R-:W-:Y:S01]  /*05e0*/  IMAD R2, R3, R2, R8 ;  /* 0x0000000203027224 */ /* 0x000fe200078e0208 */
[----:B------:R-:W-:Y:S04]  /*05f0*/  BAR.SYNC.DEFER_BLOCKING 0x0 ;  /* 0x0000000000007b1d */ /* 0x000fe80000010000 */
[----:B------:R-:W-:-:S13]  /*0600*/  ISETP.GT.U32.AND P1, PT, R9, R2, PT ;  /* 0x000000020900720c */ /* 0x000fda0003f24070 */
[----:B------:R-:W-:Y:S02]  /*0610*/  @!P1 IMAD.IADD R2, R2, 0x1, -R9 ;  /* 0x0000000102029824 */ /* 0x000fe400078e0a09 */
[----:B------:R-:W-:Y:S01]  /*0620*/  @!P1 VIADD R3, R3, 0x1 ;  /* 0x0000000103039836 */ /* 0x000fe20000000000 */
[----:B------:R-:W-:Y:S02]  /*0630*/  ISETP.NE.AND P1, PT, R4, RZ, PT ;  /* 0x000000ff0400720c */ /* 0x000fe40003f25270 */
[----:B------:R-:W-:Y:S02]  /*0640*/  ISETP.GE.U32.AND P0, PT, R2, R9, PT ;  /* 0x000000090200720c */ /* 0x000fe40003f06070 */
[----:B------:R-:W-:-:S04]  /*0650*/  LOP3.LUT R2, R7, R4, RZ, 0x3c, !PT ;  /* 0x0000000407027212 */ /* 0x000fc800078e3cff */
[----:B------:R-:W-:Y:S01]  /*0660*/  ISETP.GE.AND P2, PT, R2, RZ, PT ;  /* 0x000000ff0200720c */ /* 0x000fe20003f46270 */
[----:B------:R-:W-:-:S06]  /*0670*/  VIADD R2, R20, 0x3f ;  /* 0x0000003f14027836 */ /* 0x000fcc0000000000 */
[----:B------:R-:W-:-:S04]  /*0680*/  @P0 VIADD R3, R3, 0x1 ;  /* 0x0000000103030836 */ /* 0x000fc80000000000 */
[----:B------:R-:W-:Y:S01]  /*0690*/  IMAD.MOV.U32 R5, RZ, RZ, R3 ;  /* 0x000000ffff057224 */ /* 0x000fe200078e0003 */
[----:B------:R-:W-:-:S03]  /*06a0*/  SHF.R.S32.HI R3, RZ, 0x1f, R2 ;  /* 0x0000001fff037819 */ /* 0x000fc60000011402 */
[----:B------:R-:W-:Y:S01]  /*06b0*/  @!P2 IMAD.MOV R5, RZ, RZ, -R5 ;  /* 0x000000ffff05a224 */ /* 0x000fe200078e0a05 */
[----:B------:R-:W-:Y:S02]  /*06c0*/  @!P1 LOP3.LUT R5, RZ, R4, RZ, 0x33, !PT ;  /* 0x00000004ff059212 */ /* 0x000fe400078e33ff */
[----:B------:R-:W-:-:S03]  /*06d0*/  LEA.HI R3, R3, R2, RZ, 0x6 ;  /* 0x0000000203037211 */ /* 0x000fc600078f30ff */
[----:B------:R-:W-:Y:S02]  /*06e0*/  IMAD.SHL.U32 R18, R5, 0x8, RZ ;  /* 0x0000000805127824 */ /* 0x000fe400078e00ff */
[----:B------:R-:W-:-:S03]  /*06f0*/  IMAD.MOV R5, RZ, RZ, -R5 ;  /* 0x000000ffff057224 */ /* 0x000fc600078e0a05 */
[----:B------:R-:W-:Y:S01]  /*0700*/  LEA.HI.SX32 R3, R3, -R18, 0x1a ;  /* 0x8000001203037211 */ /* 0x000fe200078fd2ff */
[----:B------:R-:W-:-:S03]  /*0710*/  IMAD R13, R4, R5, R7 ;  /* 0x00000005040d7224 */ /* 0x000fc600078e0207 */
[----:B------:R-:W-:Y:S02]  /*0720*/  VIMNMX R10, PT, PT, R3, 0x8, PT ;  /* 0x00000008030a7848 */ /* 0x000fe40003fe0100 */
[----:B------:R-:W-:Y:S02]  /*0730*/  IABS R4, R13 ;  /* 0x0000000d00047213 */ /* 0x000fe40000000000 */
[-C--:B------:R-:W-:Y:S02]  /*0740*/  IABS R9, R10.reuse ;  /* 0x0000000a00097213 */ /* 0x080fe40000000000 */
[----:B------:R-:W-:Y:S02]  /*0750*/  IABS R7, R10 ;  /* 0x0000000a00077213 */ /* 0x000fe40000000000 */
[----:B------:R-:W2:Y:S08]  /*0760*/  I2F.RP R6, R9 ;  /* 0x0000000900067306 */ /* 0x000eb00000209400 */
[----:B--2---:R-:W2:Y:S02]  /*0770*/  MUFU.RCP R6, R6 ;  /* 0x0000000600067308 */ /* 0x004ea40000001000 */
[----:B--2---:R-:W-:-:S06]  /*0780*/  VIADD R2, R6, 0xffffffe ;  /* 0x0ffffffe06027836 */ /* 0x004fcc0000000000 */
[----:B------:R2:W3:Y:S02]  /*0790*/  F2I.FTZ.U32.TRUNC.NTZ R3, R2 ;  /* 0x0000000200037305 */ /* 0x0004e4000021f000 */
[----:B--2---:R-:W-:Y:S02]  /*07a0*/  IMAD.MOV.U32 R2, RZ, RZ, RZ ;  /* 0x000000ffff027224 */ /* 0x004fe400078e00ff */
[----:B---3--:R-:W-:-:S04]  /*07b0*/  IMAD.MOV R8, RZ, RZ, -R3 ;  /* 0x000000ffff087224 */ /* 0x008fc800078e0a03 */
[----:B------:R-:W-:-:S04]  /*07c0*/  IMAD R5, R8, R9, RZ ;  /* 0x0000000908057224 */ /* 0x000fc800078e02ff */
[----:B------:R-:W-:Y:S02]  /*07d0*/  IMAD.HI.U32 R3, R3, R5, R2 ;  /* 0x0000000503037227 */ /* 0x000fe400078e0002 */
[----:B------:R-:W2:Y:S02]  /*07e0*/  I2F.RP R5, R26 ;  /* 0x0000001a00057306 */ /* 0x000ea40000209400 */
[----:B------:R-:W-:Y:S02]  /*07f0*/  IMAD.MOV.U32 R2, RZ, RZ, R4 ;  /* 0x000000ffff027224 */ /* 0x000fe400078e0004 */
[----:B------:R-:W-:Y:S02]  /*0800*/  IMAD.MOV R4, RZ, RZ, -R7 ;  /* 0x000000ffff047224 */ /* 0x000fe400078e0a07 */
[----:B------:R-:W-:-:S04]  /*0810*/  IMAD.HI.U32 R3, R3, R2, RZ ;  /* 0x0000000203037227 */ /* 0x000fc800078e00ff */
[----:B------:R-:W-:Y:S02]  /*0820*/  IMAD R2, R3, R4, R2 ;  /* 0x0000000403027224 */ /* 0x000fe400078e0202 */
[----:B------:R-:W3:Y:S03]  /*0830*/  I2F.RP R4, R27 ;  /* 0x0000001b00047306 */ /* 0x000ee60000209400 */
[----:B------:R-:W-:-:S05]  /*0840*/  ISETP.GT.U32.AND P1, PT, R9, R2, PT ;  /* 0x000000020900720c */ /* 0x000fca0003f24070 */
[----:B--2---:R-:W2:Y:S08]  /*0850*/  MUFU.RCP R5, R5 ;  /* 0x0000000500057308 */ /* 0x004eb00000001000 */
[----:B------:R-:W-:Y:S01]  /*0860*/  @!P1 IMAD.IADD R2, R2, 0x1, -R9 ;  /* 0x0000000102029824 */ /* 0x000fe200078e0a09 */
[----:B---3--:R-:W3:Y:S01]  /*0870*/  MUFU.RCP R4, R4 ;  /* 0x0000000400047308 */ /* 0x008ee20000001000 */
[----:B------:R-:W-:Y:S01]  /*0880*/  @!P1 VIADD R3, R3, 0x1 ;  /* 0x0000000103039836 */ /* 0x000fe20000000000 */
[----:B------:R-:W-:-:S02]  /*0890*/  ISETP.NE.AND P1, PT, R10, RZ, PT ;  /* 0x000000ff0a00720c */ /* 0x000fc40003f25270 */
[----:B------:R-:W-:Y:S02]  /*08a0*/  ISETP.GE.U32.AND P0, PT, R2, R9, PT ;  /* 0x000000090200720c */ /* 0x000fe40003f06070 */
[----:B------:R-:W-:Y:S01]  /*08b0*/  LOP3.LUT R2, R13, R10, RZ, 0x3c, !PT ;  /* 0x0000000a0d027212 */ /* 0x000fe200078e3cff */
[----:B--2---:R-:W-:Y:S01]  /*08c0*/  VIADD R8, R5, 0xffffffe ;  /* 0x0ffffffe05087836 */ /* 0x004fe20000000000 */
[----:B------:R-:W-:Y:S02]  /*08d0*/  SHF.R.U32.HI R5, RZ, 0x6, R0 ;  /* 0x00000006ff057819 */ /* 0x000fe40000011600 */
[----:B------:R-:W-:Y:S01]  /*08e0*/  ISETP.GE.AND P2, PT, R2, RZ, PT ;  /* 0x000000ff0200720c */ /* 0x000fe20003f46270 */
[----:B------:R2:W5:Y:S01]  /*08f0*/  F2I.FTZ.U32.TRUNC.NTZ R9, R8 ;  /* 0x0000000800097305 */ /* 0x000562000021f000 */
[----:B------:R-:W-:-:S05]  /*0900*/  SGXT.U32 R5, R5, 0x1 ;  /* 0x000000010505781a */ /* 0x000fca0000000000 */
[----:B------:R-:W-:Y:S02]  /*0910*/  @P0 VIADD R3, R3, 0x1 ;  /* 0x0000000103030836 */ /* 0x000fe40000000000 */
[----:B---3--:R-:W-:Y:S02]  /*0920*/  VIADD R6, R4, 0xffffffe ;  /* 0x0ffffffe04067836 */ /* 0x008fe40000000000 */
[----:B------:R-:W-:Y:S02]  /*0930*/  IMAD.MOV.U32 R12, RZ, RZ, R3 ;  /* 0x000000ffff0c7224 */ /* 0x000fe400078e0003 */
[----:B------:R-:W3:Y:S01]  /*0940*/  F2I.FTZ.U32.TRUNC.NTZ R7, R6 ;  /* 0x0000000600077305 */ /* 0x000ee2000021f000 */
[----:B--2---:R-:W-:Y:S02]  /*0950*/  IMAD.MOV.U32 R8, RZ, RZ, RZ ;  /* 0x000000ffff087224 */ /* 0x004fe400078e00ff */
[----:B------:R-:W-:Y:S01]  /*0960*/  @!P2 IMAD.MOV R12, RZ, RZ, -R12 ;  /* 0x000000ffff0ca224 */ /* 0x000fe200078e0a0c */
[----:B------:R-:W-:Y:S01]  /*0970*/  @!P1 LOP3.LUT R12, RZ, R10, RZ, 0x33, !PT ;  /* 0x0000000aff0c9212 */ /* 0x000fe200078e33ff */
[----:B-----5:R-:W-:-:S03]  /*0980*/  IMAD.MOV R3, RZ, RZ, -R9 ;  /* 0x000000ffff037224 */ /* 0x020fc600078e0a09 */
[----:B------:R-:W-:Y:S01]  /*0990*/  LEA R2, R12, UR4, 0x6 ;  /* 0x000000040c027c11 */ /* 0x000fe2000f8e30ff */
[----:B------:R-:W-:-:S03]  /*09a0*/  IMAD R3, R3, R26, RZ ;  /* 0x0000001a03037224 */ /* 0x000fc600078e02ff */
[----:B------:R-:W-:Y:S01]  /*09b0*/  LOP3.LUT R2, R2, R5, RZ, 0xfc, !PT ;  /* 0x0000000502027212 */ /* 0x000fe200078efcff */
[----:B------:R-:W-:-:S03]  /*09c0*/  IMAD.HI.U32 R8, R9, R3, R8 ;  /* 0x0000000309087227 */ /* 0x000fc600078e0008 */
[----:B------:R-:W-:Y:S01]  /*09d0*/  IABS R11, R2 ;  /* 0x00000002000b7213 */ /* 0x000fe20000000000 */
[----:B------:R-:W-:Y:S01]  /*09e0*/  IMAD.MOV R3, RZ, RZ, -R12 ;  /* 0x000000ffff037224 */ /* 0x000fe200078e0a0c */
[C---:B------:R-:W-:Y:S01]  /*09f0*/  LOP3.LUT R12, R2.reuse, 0x4, RZ, 0xfc, !PT ;  /* 0x00000004020c7812 */ /* 0x040fe200078efcff */
[----:B---3--:R-:W-:Y:S01]  /*0a00*/  IMAD.MOV R6, RZ, RZ, -R7 ;  /* 0x000000ffff067224 */ /* 0x008fe200078e0a07 */
[----:B------:R-:W-:Y:S01]  /*0a10*/  LOP3.LUT R14, R2, 0x8, RZ, 0xfc, !PT ;  /* 0x00000008020e7812 */ /* 0x000fe200078efcff */
[----:B------:R-:W-:Y:S01]  /*0a20*/  IMAD.HI.U32 R4, R8, R11, RZ ;  /* 0x0000000b08047227 */ /* 0x000fe200078e00ff */
[----:B------:R-:W-:Y:S02]  /*0a30*/  IABS R17, R12 ;  /* 0x0000000c00117213 */ /* 0x000fe40000000000 */
[----:B------:R-:W-:Y:S01]  /*0a40*/  LOP3.LUT R15, R2, 0xa, RZ, 0xfc, !PT ;  /* 0x0000000a020f7812 */ /* 0x000fe200078efcff */
[----:B------:R-:W-:Y:S01]  /*0a50*/  IMAD R3, R10, R3, R13 ;  /* 0x000000030a037224 */ /* 0x000fe200078e020d */
[----:B------:R-:W-:Y:S01]  /*0a60*/  LOP3.LUT R13, R2, 0x6, RZ, 0xfc, !PT ;  /* 0x00000006020d7812 */ /* 0x000fe200078efcff */
[----:B------:R-:W-:Y:S01]  /*0a70*/  IMAD R9, R6, R27, RZ ;  /* 0x0000001b06097224 */ /* 0x000fe200078e02ff */
[----:B------:R-:W-:Y:S01]  /*0a80*/  IABS R25, R14 ;  /* 0x0000000e00197213 */ /* 0x000fe20000000000 */
[----:B------:R-:W-:Y:S01]  /*0a90*/  IMAD.MOV.U32 R6, RZ, RZ, RZ ;  /* 0x000000ffff067224 */ /* 0x000fe200078e00ff */
[----:B------:R-:W-:Y:S01]  /*0aa0*/  IABS R23, R13 ;  /* 0x0000000d00177213 */ /* 0x000fe20000000000 */
[----:B------:R-:W-:Y:S01]  /*0ab0*/  IMAD.MOV R4, RZ, RZ, -R4 ;  /* 0x000000ffff047224 */ /* 0x000fe200078e0a04 */
[----:B------:R-:W-:Y:S01]  /*0ac0*/  IABS R29, R15 ;  /* 0x0000000f001d7213 */ /* 0x000fe20000000000 */
[----:B------:R-:W-:Y:S01]  /*0ad0*/  IMAD.IADD R18, R18, 0x1, R3 ;  /* 0x0000000112127824 */ /* 0x000fe200078e0203 */
[----:B------:R-:W-:Y:S01]  /*0ae0*/  LOP3.LUT R3, R2, 0x2, RZ, 0xfc, !PT ;  /* 0x0000000202037812 */ /* 0x000fe200078efcff */
[----:B------:R-:W-:-:S04]  /*0af0*/  IMAD.HI.U32 R6, R7, R9, R6 ;  /* 0x0000000907067227 */ /* 0x000fc800078e0006 */
[----:B------:R-:W-:Y:S01]  /*0b00*/  IMAD R7, R26, R4, R11 ;  /* 0x000000041a077224 */ /* 0x000fe200078e020b */
[----:B------:R-:W-:Y:S01]  /*0b10*/  IABS R11, R3 ;  /* 0x00000003000b7213 */ /* 0x000fe20000000000 */
[----:B------:R-:W-:-:S03]  /*0b20*/  IMAD.HI.U32 R9, R8, R17, RZ ;  /* 0x0000001108097227 */ /* 0x000fc600078e00ff */
[----:B------:R-:W-:Y:S01]  /*0b30*/  ISETP.GT.U32.AND P1, PT, R26, R7, PT ;  /* 0x000000071a00720c */ /* 0x000fe20003f24070 */
[----:B------:R-:W-:-:S04]  /*0b40*/  IMAD.HI.U32 R4, R8, R11, RZ ;  /* 0x0000000b08047227 */ /* 0x000fc800078e00ff */
[----:B------:R-:W-:-:S04]  /*0b50*/  IMAD.HI.U32 R10, R8, R23, RZ ;  /* 0x00000017080a7227 */ /* 0x000fc800078e00ff */
[----:B------:R-:W-:Y:S02]  /*0b60*/  IMAD.MOV R19, RZ, RZ, -R9 ;  /* 0x000000ffff137224 */ /* 0x000fe400078e0a09 */
[----:B------:R-:W-:Y:S02]  /*0b70*/  IMAD.MOV R16, RZ, RZ, -R4 ;  /* 0x000000ffff107224 */ /* 0x000fe400078e0a04 */
[----:B------:R-:W-:Y:S02]  /*0b80*/  IMAD.MOV R22, RZ, RZ, -R10 ;  /* 0x000000ffff167224 */ /* 0x000fe400078e0a0a */
[----:B------:R-:W-:Y:S02]  /*0b90*/  IMAD R10, R26, R19, R17 ;  /* 0x000000131a0a7224 */ /* 0x000fe400078e0211 */
[----:B------:R-:W-:-:S03]  /*0ba0*/  IMAD.HI.U32 R4, R8, R25, RZ ;  /* 0x0000001908047227 */ /* 0x000fc600078e00ff */
[----:B------:R-:W-:Y:S01]  /*0bb0*/  ISETP.GT.U32.AND P3, PT, R26, R10, PT ;  /* 0x0000000a1a00720c */ /* 0x000fe20003f64070 */
[----:B------:R-:W-:-:S04]  /*0bc0*/  IMAD.HI.U32 R17, R8, R29, RZ ;  /* 0x0000001d08117227 */ /* 0x000fc800078e00ff */
[----:B------:R-:W-:Y:S01]  /*0bd0*/  IMAD R9, R26, R16, R11 ;  /* 0x000000101a097224 */ /* 0x000fe200078e020b */
[----:B------:R-:W-:Y:S01]  /*0be0*/  LOP3.LUT R16, R2, 0xc, RZ, 0xfc, !PT ;  /* 0x0000000c02107812 */ /* 0x000fe200078efcff */
[----:B------:R-:W-:Y:S02]  /*0bf0*/  IMAD R11, R26, R22, R23 ;  /* 0x000000161a0b7224 */ /* 0x000fe400078e0217 */
[----:B------:R-:W-:Y:S01]  /*0c00*/  IMAD.MOV R4, RZ, RZ, -R4 ;  /* 0x000000ffff047224 */ /* 0x000fe200078e0a04 */
[----:B------:R-:W-:Y:S01]  /*0c10*/  IABS R23, R16 ;  /* 0x0000001000177213 */ /* 0x000fe20000000000 */
[----:B------:R-:W-:Y:S01]  /*0c20*/  IMAD.MOV R22, RZ, RZ, -R17 ;  /* 0x000000ffff167224 */ /* 0x000fe200078e0a11 */
[----:B------:R-:W-:Y:S01]  /*0c30*/  LOP3.LUT R17, R2, 0xe, RZ, 0xfc, !PT ;  /* 0x0000000e02117812 */ /* 0x000fe200078efcff */
[----:B------:R-:W-:Y:S01]  /*0c40*/  IMAD R18, R18, 0x40, R95 ;  /* 0x0000004012127824 */ /* 0x000fe200078e025f */
[C---:B------:R-:W-:Y:S01]  /*0c50*/  ISETP.GT.U32.AND P2, PT, R26.reuse, R9, PT ;  /* 0x000000091a00720c */ /* 0x040fe20003f44070 */
[----:B------:R-:W-:Y:S01]  /*0c60*/  IMAD R19, R26, R4, R25 ;  /* 0x000000041a137224 */ /* 0x000fe200078e0219 */
[----:B------:R-:W-:Y:S01]  /*0c70*/  IABS R25, R17 ;  /* 0x0000001100197213 */ /* 0x000fe20000000000 */
[----:B------:R-:W-:Y:S01]  /*0c80*/  IMAD.HI.U32 R4, R8, R23, RZ ;  /* 0x0000001708047227 */ /* 0x000fe200078e00ff */
[----:B------:R-:W-:-:S02]  /*0c90*/  IABS R24, R18 ;  /* 0x0000001200187213 */ /* 0x000fc40000000000 */
[C---:B------:R-:W-:Y:S01]  /*0ca0*/  ISETP.GT.U32.AND P4, PT, R26.reuse, R11, PT ;  /* 0x0000000b1a00720c */ /* 0x040fe20003f84070 */
[C---:B------:R-:W-:Y:S01]  /*0cb0*/  IMAD R22, R26.reuse, R22, R29 ;  /* 0x000000161a167224 */ /* 0x040fe200078e021d */
[----:B------:R-:W-:Y:S01]  /*0cc0*/  ISETP.GT.U32.AND P0, PT, R26, R19, PT ;  /* 0x000000131a00720c */ /* 0x000fe20003f04070 */
[----:B------:R-:W-:Y:S01]  /*0cd0*/  IMAD.HI.U32 R8, R8, R25, RZ ;  /* 0x0000001908087227 */ /* 0x000fe200078e00ff */
[----:B------:R-:W2:Y:S02]  /*0ce0*/  LDS R29, [UR13] ;  /* 0x0000000dff1d7984 */ /* 0x000ea40008000800 */
[----:B------:R-:W-:Y:S01]  /*0cf0*/  ISETP.GT.U32.AND P5, PT, R26, R22, PT ;  /* 0x000000161a00720c */ /* 0x000fe20003fa4070 */
[----:B------:R-:W-:-:S04]  /*0d00*/  IMAD.HI.U32 R6, R6, R24, RZ ;  /* 0x0000001806067227 */ /* 0x000fc800078e00ff */
[----:B------:R-:W-:Y:S02]  /*0d10*/  IMAD.MOV R4, RZ, RZ, -R4 ;  /* 0x000000ffff047224 */ /* 0x000fe400078e0a04 */
[----:B------:R-:W-:Y:S02]  /*0d20*/  IMAD.MOV R28, RZ, RZ, -R8 ;  /* 0x000000ffff1c7224 */ /* 0x000fe400078e0a08 */
[----:B------:R-:W-:Y:S02]  /*0d30*/  IMAD.MOV R6, RZ, RZ, -R6 ;  /* 0x000000ffff067224 */ /* 0x000fe400078e0a06 */
[C---:B------:R-:W-:Y:S02]  /*0d40*/  IMAD R8, R26.reuse, R4, R23 ;  /* 0x000000041a087224 */ /* 0x040fe400078e0217 */
[C---:B------:R-:W-:Y:S02]  /*0d50*/  IMAD R23, R26.reuse, R28, R25 ;  /* 0x0000001c1a177224 */ /* 0x040fe400078e0219 */
[----:B------:R-:W-:Y:S01]  /*0d60*/  IMAD R4, R27, R6, R24 ;  /* 0x000000061b047224 */ /* 0x000fe200078e0218 */
[----:B------:R-:W-:Y:S01]  /*0d70*/  SHF.R.U32.HI R6, RZ, 0x5, R0 ;  /* 0x00000005ff067819 */ /* 0x000fe20000011600 */
[--C-:B------:R-:W-:Y:S01]  /*0d80*/  @!P2 IMAD.IADD R9, R9, 0x1, -R26.reuse ;  /* 0x000000010909a824 */ /* 0x100fe200078e0a1a */
[----:B------:R-:W-:Y:S01]  /*0d90*/  ISETP.GT.U32.AND P2, PT, R26, R23, PT ;  /* 0x000000171a00720c */ /* 0x000fe20003f44070 */
[--C-:B------:R-:W-:Y:S01]  /*0da0*/  @!P3 IMAD.IADD R10, R10, 0x1, -R26.reuse ;  /* 0x000000010a0ab824 */ /* 0x100fe200078e0a1a */
[----:B------:R-:W-:Y:S01]  /*0db0*/  ISETP.GT.U32.AND P3, PT, R27, R4, PT ;  /* 0x000000041b00720c */ /* 0x000fe20003f64070 */
[--C-:B------:R-:W-:Y:S01]  /*0dc0*/  @!P1 IMAD.IADD R7, R7, 0x1, -R26.reuse ;  /* 0x0000000107079824 */ /* 0x100fe200078e0a1a */
[----:B------:R-:W-:Y:S01]  /*0dd0*/  ISETP.GT.U32.AND P1, PT, R26, R8, PT ;  /* 0x000000081a00720c */ /* 0x000fe20003f24070 */
[--C-:B------:R-:W-:Y:S01]  /*0de0*/  @!P4 IMAD.IADD R11, R11, 0x1, -R26.reuse ;  /* 0x000000010b0bc824 */ /* 0x100fe200078e0a1a */
[----:B------:R-:W-:Y:S01]  /*0df0*/  R2UR UR7, R6 ;  /* 0x00000000060772ca */ /* 0x000fe200000e0000 */
[--C-:B------:R-:W-:Y:S01]  /*0e00*/  @!P0 IMAD.IADD R19, R19, 0x1, -R26.reuse ;  /* 0x0000000113138824 */ /* 0x100fe200078e0a1a */
[----:B------:R-:W-:Y:S01]  /*0e10*/  ISETP.GT.U32.AND P4, PT, R26, R7, PT ;  /* 0x000000071a00720c */ /* 0x000fe20003f84070 */
[--C-:B------:R-:W-:Y:S01]  /*0e20*/  @!P5 IMAD.IADD R22, R22, 0x1, -R26.reuse ;  /* 0x000000011616d824 */ /* 0x100fe200078e0a1a */
[C---:B------:R-:W-:Y:S01]  /*0e30*/  ISETP.GT.U32.AND P0, PT, R26.reuse, R9, PT ;  /* 0x000000091a00720c */ /* 0x040fe20003f04070 */
[----:B0-----:R-:W-:Y:S01]  /*0e40*/  IMAD R25, R5, R74, RZ ;  /* 0x0000004a05197224 */ /* 0x001fe200078e02ff */
[C---:B------:R-:W-:Y:S01]  /*0e50*/  ISETP.GT.U32.AND P5, PT, R26.reuse, R10, PT ;  /* 0x0000000a1a00720c */ /* 0x040fe20003fa4070 */
[--C-:B------:R-:W-:Y:S01]  /*0e60*/  @!P2 IMAD.IADD R23, R23, 0x1, -R26.reuse ;  /* 0x000000011717a824 */ /* 0x100fe200078e0a1a */
[----:B------:R-:W-:Y:S01]  /*0e70*/  ISETP.GT.U32.AND P2, PT, R26, R22, PT ;  /* 0x000000161a00720c */ /* 0x000fe20003f44070 */
[----:B------:R-:W-:Y:S01]  /*0e80*/  @!P3 IMAD.IADD R4, R4, 0x1, -R27 ;  /* 0x000000010404b824 */ /* 0x000fe200078e0a1b */
[----:B------:R-:W-:Y:S01]  /*0e90*/  ISETP.GT.U32.AND P3, PT, R26, R19, PT ;  /* 0x000000131a00720c */ /* 0x000fe20003f64070 */
[--C-:B------:R-:W-:Y:S01]  /*0ea0*/  @!P1 IMAD.IADD R8, R8, 0x1, -R26.reuse ;  /* 0x0000000108089824 */ /* 0x100fe200078e0a1a */
[----:B------:R-:W-:Y:S01]  /*0eb0*/  LOP3.LUT R6, RZ, R21, RZ, 0x33, !PT ;  /* 0x00000015ff067212 */ /* 0x000fe200078e33ff */
[----:B------:R-:W-:Y:S01]  /*0ec0*/  IMAD R37, R74, 0x2, R25 ;  /* 0x000000024a257824 */ /* 0x000fe200078e0219 */
[----:B--2---:R-:W-:Y:S01]  /*0ed0*/  R2UR UR12, R29 ;  /* 0x000000001d0c72ca */ /* 0x004fe200000e0000 */
[--C-:B------:R-:W-:Y:S01]  /*0ee0*/  @!P4 IMAD.IADD R7, R7, 0x1, -R26.reuse ;  /* 0x000000010707c824 */ /* 0x100fe200078e0a1a */
[C---:B------:R-:W-:Y:S01]  /*0ef0*/  ISETP.GT.U32.AND P4, PT, R26.reuse, R11, PT ;  /* 0x0000000b1a00720c */ /* 0x040fe20003f84070 */
[--C-:B------:R-:W-:Y:S01]  /*0f00*/  @!P0 IMAD.IADD R9, R9, 0x1, -R26.reuse ;  /* 0x0000000109098824 */ /* 0x100fe200078e0a1a */
[----:B------:R-:W-:Y:S01]  /*0f10*/  ISETP.GT.U32.AND P0, PT, R26, R23, PT ;  /* 0x000000171a00720c */ /* 0x000fe20003f04070 */
[--C-:B------:R-:W-:Y:S01]  /*0f20*/  @!P5 IMAD.IADD R10, R10, 0x1, -R26.reuse ;  /* 0x000000010a0ad824 */ /* 0x100fe200078e0a1a */
[----:B------:R-:W-:Y:S01]  /*0f30*/  ISETP.GT.U32.AND P5, PT, R27, R4, PT ;  /* 0x000000041b00720c */ /* 0x000fe20003fa4070 */
[--C-:B------:R-:W-:Y:S01]  /*0f40*/  @!P2 IMAD.IADD R22, R22, 0x1, -R26.reuse ;  /* 0x000000011616a824 */ /* 0x100fe200078e0a1a */
[----:B------:R-:W-:Y:S01]  /*0f50*/  ISETP.GE.AND P2, PT, R14, RZ, PT ;  /* 0x000000ff0e00720c */ /* 0x000fe20003f46270 */
[----:B------:R-:W-:Y:S01]  /*0f60*/  @!P3 IMAD.IADD R19, R19, 0x1, -R26 ;  /* 0x000000011313b824 */ /* 0x000fe200078e0a1a */
[----:B------:R-:W-:Y:S01]  /*0f70*/  ISETP.GE.AND P3, PT, R13, RZ, PT ;  /* 0x000000ff0d00720c */ /* 0x000fe20003f66270 */
[----:B------:R-:W-:Y:S01]  /*0f80*/  IMAD R53, R74, 0x2, R37 ;  /* 0x000000024a357824 */ /* 0x000fe200078e0225 */
[----:B------:R-:W-:Y:S01]  /*0f90*/  ISETP.GT.U32.AND P1, PT, R26, R8, PT ;  /* 0x000000081a00720c */ /* 0x000fe20003f24070 */
[----:B------:R-:W-:Y:S01]  /*0fa0*/  USHF.L.U32 UR4, UR7, 0x15, URZ ;  /* 0x0000001507047899 */ /* 0x000fe200080006ff */
[----:B------:R-:W-:-:S02]  /*0fb0*/  IMAD R95, R95, R75, RZ ;  /* 0x0000004b5f5f7224 */ /* 0x000fc400078e02ff */
[--C-:B------:R-:W-:Y:S01]  /*0fc0*/  @!P4 IMAD.IADD R11, R11, 0x1, -R26.reuse ;  /* 0x000000010b0bc824 */ /* 0x100fe200078e0a1a */
[----:B------:R-:W-:Y:S01]  /*0fd0*/  ISETP.GE.AND P4, PT, R12, RZ, PT ;  /* 0x000000ff0c00720c */ /* 0x000fe20003f86270 */
[--C-:B------:R-:W-:Y:S01]  /*0fe0*/  @!P0 IMAD.IADD R23, R23, 0x1, -R26.reuse ;  /* 0x0000000117178824 */ /* 0x100fe200078e0a1a */
[----:B------:R-:W-:Y:S01]  /*0ff0*/  ISETP.GE.AND P0, PT, R2, RZ, PT ;  /* 0x000000ff0200720c */ /* 0x000fe20003f06270 */
[----:B------:R-:W-:Y:S01]  /*1000*/  @!P5 IMAD.IADD R4, R4, 0x1, -R27 ;  /* 0x000000010404d824 */ /* 0x000fe200078e0a1b */
[----:B------:R-:W-:Y:S01]  /*1010*/  ISETP.GE.AND P5, PT, R3, RZ, PT ;  /* 0x000000ff0300720c */ /* 0x000fe20003fa6270 */
[----:B------:R-:W-:Y:S01]  /*1020*/  @!P2 IMAD.MOV R19, RZ, RZ, -R19 ;  /* 0x000000ffff13a224 */ /* 0x000fe200078e0a13 */
[----:B------:R-:W-:Y:S01]  /*1030*/  ISETP.NE.AND P2, PT, R21, RZ, PT ;  /* 0x000000ff1500720c */ /* 0x000fe20003f45270 */
[----:B------:R-:W-:Y:S01]  /*1040*/  @!P3 IMAD.MOV R11, RZ, RZ, -R11 ;  /* 0x000000ffff0bb224 */ /* 0x000fe200078e0a0b */
[----:B------:R-:W-:Y:S01]  /*1050*/  ISETP.GE.AND P3, PT, R18, RZ, PT ;  /* 0x000000ff1200720c */ /* 0x000fe20003f66270 */
[----:B------:R-:W-:Y:S01]  /*1060*/  IMAD R69, R74, 0x2, R53 ;  /* 0x000000024a457824 */ /* 0x000fe200078e0235 */
[----:B------:R-:W-:Y:S01]  /*1070*/  ULOP3.LUT UR4, UR4, 0x600000, URZ, 0xc0, !UPT ;  /* 0x0060000004047892 */ /* 0x000fe2000f8ec0ff */
[----:B------:R-:W-:Y:S01]  /*1080*/  @!P1 IMAD.IADD R8, R8, 0x1, -R26 ;  /* 0x0000000108089824 */ /* 0x000fe200078e0a1a */
[----:B------:R-:W-:Y:S01]  /*1090*/  SEL R91, R6, R11, !P2 ;  /* 0x0000000b065b7207 */ /* 0x000fe20005000000 */
[----:B------:R-:W-:Y:S01]  /*10a0*/  @!P4 IMAD.MOV R10, RZ, RZ, -R10 ;  /* 0x000000ffff0ac224 */ /* 0x000fe200078e0a0a */
[----:B------:R-:W-:Y:S01]  /*10b0*/  ISETP.GE.AND P4, PT, R16, RZ, PT ;  /* 0x000000ff1000720c */ /* 0x000fe20003f86270 */
[----:B------:R-:W-:Y:S01]  /*10c0*/  @!P0 IMAD.MOV R7, RZ, RZ, -R7 ;  /* 0x000000ffff078224 */ /* 0x000fe200078e0a07 */
[----:B------:R-:W-:Y:S01]  /*10d0*/  ISETP.GE.AND P0, PT, R15, RZ, PT ;  /* 0x000000ff0f00720c */ /* 0x000fe20003f06270 */
[----:B------:R-:W-:Y:S01]  /*10e0*/  @!P5 IMAD.MOV R9, RZ, RZ, -R9 ;  /* 0x000000ffff09d224 */ /* 0x000fe200078e0a09 */
[----:B------:R-:W-:Y:S01]  /*10f0*/  ISETP.GE.AND P5, PT, R17, RZ, PT ;  /* 0x000000ff1100720c */ /* 0x000fe20003fa6270 */
[----:B------:R-:W-:Y:S01]  /*1100*/  IMAD R11, R74, 0x2, R69 ;  /* 0x000000024a0b7824 */ /* 0x000fe200078e0245 */
[----:B------:R-:W-:Y:S01]  /*1110*/  ISETP.NE.AND P1, PT, R20, RZ, PT ;  /* 0x000000ff1400720c */ /* 0x000fe20003f25270 */
[----:B------:R-:W-:Y:S01]  /*1120*/  IMAD.MOV.U32 R87, RZ, RZ, R4 ;  /* 0x000000ffff577224 */ /* 0x000fe200078e0004 */
[----:B------:R-:W-:Y:S01]  /*1130*/  SEL R94, R6, R7, !P2 ;  /* 0x00000007065e7207 */ /* 0x000fe20005000000 */
[----:B------:R-:W-:Y:S01]  /*1140*/  IMAD R39, R74, 0x2, R11 ;  /* 0x000000024a277824 */ /* 0x000fe200078e020b */
[----:B------:R-:W-:Y:S01]  /*1150*/  SEL R93, R6, R9, !P2 ;  /* 0x00000009065d7207 */ /* 0x000fe20005000000 */
[----:B-1----:R-:W-:Y:S01]  /*1160*/  VIADD R4, R108, 0x3f ;  /* 0x0000003f6c047836 */ /* 0x002fe20000000000 */
[----:B------:R-:W-:Y:S01]  /*1170*/  SEL R92, R6, R10, !P2 ;  /* 0x0000000a065c7207 */ /* 0x000fe20005000000 */
[----:B------:R-:W-:Y:S01]  /*1180*/  IMAD R67, R74, 0x2, R39 ;  /* 0x000000024a437824 */ /* 0x000fe200078e0227 */
[----:B------:R-:W-:Y:S01]  /*1190*/  SEL R90, R6, R19, !P2 ;  /* 0x00000013065a7207 */ /* 0x000fe20005000000 */
[----:B------:R-:W-:Y:S01]  /*11a0*/  @!P0 IMAD.MOV R22, RZ, RZ, -R22 ;  /* 0x000000ffff168224 */ /* 0x000fe200078e0a16 */
[C---:B------:R-:W-:Y:S01]  /*11b0*/  LOP3.LUT R7, R5.reuse, 0x8, RZ, 0xfc, !PT ;  /* 0x0000000805077812 */ /* 0x040fe200078efcff */
[----:B------:R-:W-:Y:S01]  /*11c0*/  IMAD R21, R74, 0x4, R67 ;  /* 0x000000044a157824 */ /* 0x000fe200078e0243 */
[----:B------:R-:W-:Y:S01]  /*11d0*/  LOP3.LUT R9, R5, 0x10, RZ, 0xfc, !PT ;  /* 0x0000001005097812 */ /* 0x000fe200078efcff */
[----:B------:R-:W-:Y:S01]  /*11e0*/  @!P5 IMAD.MOV R23, RZ, RZ, -R23 ;  /* 0x000000ffff17d224 */ /* 0x000fe200078e0a17 */
[----:B------:R-:W-:Y:S01]  /*11f0*/  SEL R86, R6, R22, !P2 ;  /* 0x0000001606567207 */ /* 0x000fe20005000000 */
[----:B------:R-:W-:Y:S01]  /*1200*/  @!P4 IMAD.MOV R8, RZ, RZ, -R8 ;  /* 0x000000ffff08c224 */ /* 0x000fe200078e0a08 */
[----:B------:R-:W-:Y:S01]  /*1210*/  UIADD3 UR14, UPT, UPT, UR12, UR4, URZ ;  /* 0x000000040c0e7290 */ /* 0x000fe2000fffe0ff */
[----:B------:R-:W-:Y:S01]  /*1220*/  IMAD R41, R74, 0x2, R21 ;  /* 0x000000024a297824 */ /* 0x000fe200078e0215 */
[C---:B------:R-:W-:Y:S01]  /*1230*/  SEL R89, R6.reuse, R23, !P2 ;  /* 0x0000001706597207 */ /* 0x040fe20005000000 */
[----:B------:R-:W-:Y:S01]  /*1240*/  @!P3 IMAD.MOV R87, RZ, RZ, -R87 ;  /* 0x000000ffff57b224 */ /* 0x000fe200078e0a57 */
[----:B------:R-:W-:Y:S01]  /*1250*/  SEL R88, R6, R8, !P2 ;  /* 0x0000000806587207 */ /* 0x000fe20005000000 */
[----:B------:R-:W-:Y:S01]  /*1260*/  IMAD R55, R74, 0x2, R41 ;  /* 0x000000024a377824 */ /* 0x000fe200078e0229 */
[----:B------:R-:W-:Y:S01]  /*1270*/  @!P1 LOP3.LUT R87, RZ, R20, RZ, 0x33, !PT ;  /* 0x00000014ff579212 */ /* 0x000fe200078e33ff */
[----:B------:R-:W-:Y:S01]  /*1280*/  BAR.SYNC.DEFER_BLOCKING 0x0 ;  /* 0x0000000000007b1d */ /* 0x000fe20000010000 */
[----:B------:R-:W-:Y:S01]  /*1290*/  ISETP.GT.AND P1, PT, R4, 0x3f, PT ;  /* 0x0000003f0400780c */ /* 0x000fe20003f24270 */
[----:B------:R-:W-:Y:S01]  /*12a0*/  IMAD R71, R74, 0x2, R55 ;  /* 0x000000024a477824 */ /* 0x000fe200078e0237 */
[----:B------:R-:W-:-:S02]  /*12b0*/  LOP3.LUT R6, R0, 0x7f, RZ, 0xc0, !PT ;  /* 0x0000007f00067812 */ /* 0x000fc400078ec0ff */
[-C--:B------:R-:W-:Y:S02]  /*12c0*/  ISETP.LT.AND P4, PT, R7, R108.reuse, P1 ;  /* 0x0000006c0700720c */ /* 0x080fe40000f81270 */
[----:B------:R-:W-:Y:S02]  /*12d0*/  ISETP.LT.AND P3, PT, R9, R108, P1 ;  /* 0x0000006c0900720c */ /* 0x000fe40000f61270 */
[----:B------:R-:W-:Y:S01]  /*12e0*/  ISETP.NE.U32.AND P0, PT, R6, RZ, PT ;  /* 0x000000ff0600720c */ /* 0x000fe20003f05070 */
[----:B----4-:R-:W-:-:S12]  /*12f0*/  @P6 BRA `(.L_x_5) ;  /* 0x0000000000186947 */ /* 0x010fd80003800000 */
[----:B------:R-:W-:Y:S01]  /*1300*/  ELECT P2, URZ, PT ;  /* 0x0000000000ff782f */ /* 0x000fe20003840000 */
[----:B------:R-:W-:Y:S01]  /*1310*/  IMAD.MOV.U32 R7, RZ, RZ, 0x1 ;  /* 0x00000001ff077424 */ /* 0x000fe200078e00ff */
[----:B------:R-:W-:Y:S01]  /*1320*/  UMOV UR4, 0x40 ;  /* 0x0000004000047882 */ /* 0x000fe20000000000 */
[----:B------:R-:W-:Y:S01]  /*1330*/  UVIRTCOUNT.DEALLOC.SMPOOL 0x80 ;  /* 0x000000800000784c */ /* 0x000fe20000000000 */
[----:B------:R-:W-:-:S09]  /*1340*/  ULEA UR4, UR5, UR4, 0x18 ;  /* 0x0000000405047291 */ /* 0x000fd2000f8ec0ff */
[----:B------:R0:W-:Y:S03]  /*1350*/  @P2 STS.U8 [UR4], R7 ;  /* 0x00000007ff002988 */ /* 0x0001e60008000004 */
.L_x_5:
[----:B------:R-:W-:Y:S01]  /*1360*/  STTM.16dp32bit_t0_t15.x8 tmem[UR14], RZ ;  /* 0x000000ff000079ed */ /* 0x000fe2000898000e */
[----:B------:R-:W-:Y:S01]  /*1370*/  STTM.16dp32bit_t16_t31.x8 tmem[UR14+0x8], RZ ;  /* 0x000008ff000079ed */ /* 0x000fe200089a000e */
[----:B------:R-:W1:Y:S02]  /*1380*/  FENCE.VIEW.ASYNC.T ;  /* 0x00000000000073c6 */ /* 0x000e640000000200 */
[----:B-1----:R-:W-:Y:S01]  /*1390*/  VOTEU.ALL UP0, P0 ;  /* 0x0000000000ff7886 */ /* 0x002fe20000000000 */
[C---:B------:R-:W-:Y:S01]  /*13a0*/  IMAD R23, R74.reuse, 0x2, R71 ;  /* 0x000000024a177824 */ /* 0x040fe200078e0247 */
[----:B------:R-:W-:Y:S01]  /*13b0*/  VOTEU.ALL UP1, P0 ;  /* 0x0000000000ff7886 */ /* 0x000fe20000020000 */
[----:B------:R-:W-:Y:S01]  /*13c0*/  IMAD R87, R87, UR8, RZ ;  /* 0x0000000857577c24 */ /* 0x000fe2000f8e02ff */
[----:B------:R-:W-:Y:S01]  /*13d0*/  ISETP.LT.AND P2, PT, R5, R108, P1 ;  /* 0x0000006c0500720c */ /* 0x000fe20000f41270 */
[----:B------:R-:W-:Y:S01]  /*13e0*/  IMAD R43, R74, 0x2, R23 ;  /* 0x000000024a2b7824 */ /* 0x000fe200078e0217 */
[----:B------:R-:W-:-:S04]  /*13f0*/  @!UP0 UIADD3 UR4, UPT, UPT, -UR6, 0x100000, URZ ;  /* 0x0010000006048890 */ /* 0x000fc8000fffe1ff */
[----:B------:R-:W-:Y:S02]  /*1400*/  @!UP0 USHF.L.U32 UR5, UR4, 0xb, URZ ;  /* 0x0000000b04058899 */ /* 0x000fe400080006ff */
[----:B------:R-:W-:Y:S01]  /*1410*/  @!UP0 USHF.L.U32 UR4, UR4, 0x1, URZ ;  /* 0x0000000104048899 */ /* 0x000fe200080006ff */
[----:B------:R-:W-:Y:S01]  /*1420*/  BAR.SYNC.DEFER_BLOCKING 0x0 ;  /* 0x0000000000007b1d */ /* 0x000fe20000010000 */
[----:B------:R-:W-:Y:S01]  /*1430*/  IADD3 R80, P5, PT, R87, UR16, RZ ;  /* 0x0000001057507c10 */ /* 0x000fe2000ffbe0ff */
[----:B------:R-:W-:-:S03]  /*1440*/  IMAD R57, R74, 0x2, R43 ;  /* 0x000000024a397824 */ /* 0x000fc600078e022b */
[----:B------:R-:W-:Y:S01]  /*1450*/  LEA.HI.X.SX32 R87, R87, UR17, 0x1, P5 ;  /* 0x0000001157577c11 */ /* 0x000fe2000a8f0eff */
[----:B------:R-:W-:Y:S01]  /*1460*/  IMAD R29, R74, 0x4, R57 ;  /* 0x000000044a1d7824 */ /* 0x000fe200078e0239 */
[----:B------:R-:W-:-:S03]  /*1470*/  IADD3 R8, P5, PT, R25, R80, RZ ;  /* 0x0000005019087210 */ /* 0x000fc60007fbe0ff */
[C---:B------:R-:W-:Y:S01]  /*1480*/  IMAD R45, R74.reuse, 0x2, R29 ;  /* 0x000000024a2d7824 */ /* 0x040fe200078e021d */
[----:B------:R-:W-:Y:S02]  /*1490*/  LEA.HI.X.SX32 R9, R25, R87, 0x1, P5 ;  /* 0x0000005719097211 */ /* 0x000fe400028f0eff */
[----:B------:R-:W-:Y:S01]  /*14a0*/  IADD3 R10, P5, PT, R11, R80, RZ ;  /* 0x000000500b0a7210 */ /* 0x000fe20007fbe0ff */
[----:B------:R-:W1:Y:S02]  /*14b0*/  FENCE.VIEW.ASYNC.S ;  /* 0x00000000000073c6 */ /* 0x000e640000000000 */
[----:B-1----:R1:W2:Y:S02]  /*14c0*/  @!UP1 SYNCS.EXCH.64 URZ, [UR15], UR4 ;  /* 0x000000040fff95b2 */ /* 0x0022a40008000100 */
[----:B--2---:R-:W-:Y:S01]  /*14d0*/  BAR.SYNC.DEFER_BLOCKING 0x0 ;  /* 0x0000000000007b1d */ /* 0x004fe20000010000 */
[----:B------:R-:W-:-:S04]  /*14e0*/  IMAD R61, R74, 0x2, R45 ;  /* 0x000000024a3d7824 */ /* 0x000fc800078e022d */
[----:B------:R-:W-:Y:S01]  /*14f0*/  IMAD R73, R74, 0x2, R61 ;  /* 0x000000024a497824 */ /* 0x000fe200078e023d */
[----:B0-----:R-:W-:-:S03]  /*1500*/  LOP3.LUT R7, R5, 0x18, RZ, 0xfc, !PT ;  /* 0x0000001805077812 */ /* 0x001fc600078efcff */
[C---:B------:R-:W-:Y:S01]  /*1510*/  IMAD R25, R74.reuse, 0x2, R73 ;  /* 0x000000024a197824 */ /* 0x040fe200078e0249 */
[----:B------:R-:W-:Y:S01]  /*1520*/  LEA.HI.X.SX32 R11, R11, R87, 0x1, P5 ;  /* 0x000000570b0b7211 */ /* 0x000fe200028f0eff */
[----:B-1----:R-:W0:Y:S01]  /*1530*/  LDCU UR4, c[0x0][0x3b0] ;  /* 0x00007600ff0477ac */ /* 0x002e220008000800 */
[----:B------:R-:W-:Y:S01]  /*1540*/  PRMT R111, RZ, 0x7610, R111 ;  /* 0x00007610ff6f7816 */ /* 0x000fe2000000006f */
[----:B------:R-:W-:Y:S01]  /*1550*/  IMAD R47, R74, 0x2, R25 ;  /* 0x000000024a2f7824 */ /* 0x000fe200078e0219 */
[----:B------:R-:W-:-:S03]  /*1560*/  IADD3 R20, P5, PT, R21, R80, RZ ;  /* 0x0000005015147210 */ /* 0x000fc60007fbe0ff */
[C---:B------:R-:W-:Y:S01]  /*1570*/  IMAD R63, R74.reuse, 0x2, R47 ;  /* 0x000000024a3f7824 */ /* 0x040fe200078e022f */
[-C--:B------:R-:W-:Y:S01]  /*1580*/  LEA.HI.X.SX32 R21, R21, R87.reuse, 0x1, P5 ;  /* 0x0000005715157211 */ /* 0x080fe200028f0eff */
[----:B------:R-:W2:Y:S01]  /*1590*/  @P2 LDG.E.U8 R105, desc[UR26][R8.64] ;  /* 0x0000001a08692981 */ /* 0x000ea2000c1e1100 */
[----:B------:R-:W-:Y:S02]  /*15a0*/  ISETP.LT.AND P2, PT, R7, R108, P1 ;  /* 0x0000006c0700720c */ /* 0x000fe40000f41270 */
[----:B------:R-:W-:Y:S01]  /*15b0*/  LOP3.LUT R7, R5, 0x28, RZ, 0xfc, !PT ;  /* 0x0000002805077812 */ /* 0x000fe200078efcff */
[----:B------:R-:W3:Y:S01]  /*15c0*/  @P4 LDG.E.U8 R111, desc[UR26][R10.64] ;  /* 0x0000001a0a6f4981 */ /* 0x000ee2000c1e1100 */
[----:B------:R-:W-:Y:S02]  /*15d0*/  IADD3 R22, P5, PT, R23, R80, RZ ;  /* 0x0000005017167210 */ /* 0x000fe40007fbe0ff */
[----:B------:R-:W-:Y:S02]  /*15e0*/  ISETP.LT.AND P4, PT, R7, R108, P1 ;  /* 0x0000006c0700720c */ /* 0x000fe40000f81270 */
[----:B------:R-:W-:Y:S01]  /*15f0*/  PRMT R113, RZ, 0x7610, R113 ;  /* 0x00007610ff717816 */ /* 0x000fe20000000071 */
[----:B------:R-:W-:Y:S01]  /*1600*/  IMAD R27, R74, 0x4, R63 ;  /* 0x000000044a1b7824 */ /* 0x000fe200078e023f */
[----:B------:R-:W-:-:S02]  /*1610*/  LEA.HI.X.SX32 R23, R23, R87, 0x1, P5 ;  /* 0x0000005717177211 */ /* 0x000fc400028f0eff */
[----:B------:R-:W-:Y:S02]  /*1620*/  LOP3.LUT R7, R5, 0x30, RZ, 0xfc, !PT ;  /* 0x0000003005077812 */ /* 0x000fe400078efcff */
[----:B------:R-:W-:Y:S01]  /*1630*/  IADD3 R24, P5, PT, R25, R80, RZ ;  /* 0x0000005019187210 */ /* 0x000fe20007fbe0ff */
[----:B------:R-:W4:Y:S01]  /*1640*/  @P3 LDG.E.U8 R113, desc[UR26][R20.64] ;  /* 0x0000001a14713981 */ /* 0x000f22000c1e1100 */
[----:B------:R-:W-:Y:S01]  /*1650*/  PRMT R115, RZ, 0x7610, R115 ;  /* 0x00007610ff737816 */ /* 0x000fe20000000073 */
[C---:B------:R-:W-:Y:S01]  /*1660*/  IMAD R59, R74.reuse, 0x2, R27 ;  /* 0x000000024a3b7824 */ /* 0x040fe200078e021b */
[----:B------:R-:W-:Y:S02]  /*1670*/  PRMT R109, RZ, 0x7610, R109 ;  /* 0x00007610ff6d7816 */ /* 0x000fe4000000006d */
[----:B------:R-:W-:Y:S02]  /*1680*/  ISETP.LT.AND P3, PT, R7, R108, P1 ;  /* 0x0000006c0700720c */ /* 0x000fe40000f61270 */
[----:B------:R-:W-:Y:S01]  /*1690*/  LEA.HI.X.SX32 R25, R25, R87, 0x1, P5 ;  /* 0x0000005719197211 */ /* 0x000fe200028f0eff */
[----:B------:R-:W5:Y:S01]  /*16a0*/  @P2 LDG.E.U8 R115, desc[UR26][R22.64] ;  /* 0x0000001a16732981 */ /* 0x000f62000c1e1100 */
[----:B------:R-:W-:Y:S01]  /*16b0*/  LOP3.LUT R7, R5, 0x20, RZ, 0xfc, !PT ;  /* 0x0000002005077812 */ /* 0x000fe200078efcff */
[C---:B------:R-:W-:Y:S01]  /*16c0*/  IMAD R65, R74.reuse, 0x2, R59 ;  /* 0x000000024a417824 */ /* 0x040fe200078e023b */
[----:B------:R-:W-:Y:S01]  /*16d0*/  IADD3 R26, P2, PT, R27, R80, RZ ;  /* 0x000000501b1a7210 */ /* 0x000fe20007f5e0ff */
[----:B------:R-:W2:Y:S01]  /*16e0*/  @P4 LDG.E.U8 R109, desc[UR26][R24.64] ;  /* 0x0000001a186d4981 */ /* 0x000ea2000c1e1100 */
[----:B------:R-:W-:Y:S01]  /*16f0*/  ISETP.LT.AND P4, PT, R7, R108, P1 ;  /* 0x0000006c0700720c */ /* 0x000fe20000f81270 */
[----:B------:R-:W-:Y:S01]  /*1700*/  IMAD R85, R74, 0x2, R65 ;  /* 0x000000024a557824 */ /* 0x000fe200078e0241 */
[----:B------:R-:W-:-:S02]  /*1710*/  PRMT R123, RZ, 0x7610, R123 ;  /* 0x00007610ff7b7816 */ /* 0x000fc4000000007b */
[----:B------:R-:W-:Y:S01]  /*1720*/  LEA.HI.X.SX32 R27, R27, R87, 0x1, P2 ;  /* 0x000000571b1b7211 */ /* 0x000fe200010f0eff */
[----:B------:R-:W-:Y:S01]  /*1730*/  IMAD R75, R74, 0x2, R85 ;  /* 0x000000024a4b7824 */ /* 0x000fe200078e0255 */
[----:B------:R-:W-:Y:S02]  /*1740*/  LOP3.LUT R19, R5, 0x38, RZ, 0xfc, !PT ;  /* 0x0000003805137812 */ /* 0x000fe400078efcff */
[----:B------:R-:W-:Y:S01]  /*1750*/  IADD3 R28, P2, PT, R29, R80, RZ ;  /* 0x000000501d1c7210 */ /* 0x000fe20007f5e0ff */
[----:B------:R-:W2:Y:S01]  /*1760*/  @P3 LDG.E.U8 R123, desc[UR26][R26.64] ;  /* 0x0000001a1a7b3981 */ /* 0x000ea2000c1e1100 */
[----:B------:R-:W-:Y:S02]  /*1770*/  LOP3.LUT R31, R5, 0x2, RZ, 0xfc, !PT ;  /* 0x00000002051f7812 */ /* 0x000fe400078efcff */
[----:B------:R-:W-:Y:S02]  /*1780*/  PRMT R125, RZ, 0x7610, R125 ;  /* 0x00007610ff7d7816 */ /* 0x000fe4000000007d */
[----:B------:R-:W-:-:S02]  /*1790*/  ISETP.LT.AND P3, PT, R19, R108, P1 ;  /* 0x0000006c1300720c */ /* 0x000fc40000f61270 */
[-C--:B------:R-:W-:Y:S02]  /*17a0*/  LEA.HI.X.SX32 R29, R29, R87.reuse, 0x1, P2 ;  /* 0x000000571d1d7211 */ /* 0x080fe400010f0eff */
[----:B------:R-:W-:Y:S02]  /*17b0*/  ISETP.LT.AND P2, PT, R31, R108, P1 ;  /* 0x0000006c1f00720c */ /* 0x000fe40000f41270 */
[-C--:B------:R-:W-:Y:S01]  /*17c0*/  IADD3 R30, P5, PT, R75, R80.reuse, RZ ;  /* 0x000000504b1e7210 */ /* 0x080fe20007fbe0ff */
[----:B------:R-:W2:Y:S01]  /*17d0*/  @P4 LDG.E.U8 R125, desc[UR26][R28.64] ;  /* 0x0000001a1c7d4981 */ /* 0x000ea2000c1e1100 */
[----:B------:R-:W-:Y:S02]  /*17e0*/  LOP3.LUT R33, R5, 0xa, RZ, 0xfc, !PT ;  /* 0x0000000a05217812 */ /* 0x000fe400078efcff */
[----:B------:R-:W-:Y:S02]  /*17f0*/  LEA.HI.X.SX32 R31, R75, R87, 0x1, P5 ;  /* 0x000000574b1f7211 */ /* 0x000fe400028f0eff */
[----:B------:R-:W-:-:S02]  /*1800*/  IADD3 R32, P4, PT, R37, R80, RZ ;  /* 0x0000005025207210 */ /* 0x000fc40007f9e0ff */
[----:B------:R-:W-:Y:S02]  /*1810*/  PRMT R135, RZ, 0x7610, R135 ;  /* 0x00007610ff877816 */ /* 0x000fe40000000087 */
[----:B------:R-:W-:Y:S02]  /*1820*/  ISETP.LT.AND P5, PT, R33, R108, P1 ;  /* 0x0000006c2100720c */ /* 0x000fe40000fa1270 */
[----:B------:R-:W-:Y:S02]  /*1830*/  PRMT R117, RZ, 0x7610, R117 ;  /* 0x00007610ff757816 */ /* 0x000fe40000000075 */
[----:B------:R-:W-:Y:S01]  /*1840*/  LOP3.LUT R35, R5, 0x12, RZ, 0xfc, !PT ;  /* 0x0000001205237812 */ /* 0x000fe200078efcff */
[----:B------:R-:W2:Y:S01]  /*1850*/  @P3 LDG.E.U8 R135, desc[UR26][R30.64] ;  /* 0x0000001a1e873981 */ /* 0x000ea2000c1e1100 */
[----:B------:R-:W-:Y:S02]  /*1860*/  LEA.HI.X.SX32 R33, R37, R87, 0x1, P4 ;  /* 0x0000005725217211 */ /* 0x000fe400020f0eff */
[----:B------:R-:W-:-:S02]  /*1870*/  IADD3 R34, P4, PT, R39, R80, RZ ;  /* 0x0000005027227210 */ /* 0x000fc40007f9e0ff */
[----:B------:R-:W-:Y:S01]  /*1880*/  LOP3.LUT R37, R5, 0x1a, RZ, 0xfc, !PT ;  /* 0x0000001a05257812 */ /* 0x000fe200078efcff */
[----:B------:R-:W2:Y:S01]  /*1890*/  @P2 LDG.E.U8 R117, desc[UR26][R32.64] ;  /* 0x0000001a20752981 */ /* 0x000ea2000c1e1100 */
[-C--:B------:R-:W-:Y:S02]  /*18a0*/  ISETP.LT.AND P3, PT, R35, R108.reuse, P1 ;  /* 0x0000006c2300720c */ /* 0x080fe40000f61270 */
[----:B------:R-:W-:Y:S02]  /*18b0*/  PRMT R107, RZ, 0x7610, R107 ;  /* 0x00007610ff6b7816 */ /* 0x000fe4000000006b */
[----:B------:R-:W-:Y:S02]  /*18c0*/  LEA.HI.X.SX32 R35, R39, R87, 0x1, P4 ;  /* 0x0000005727237211 */ /* 0x000fe400020f0eff */
[----:B------:R-:W-:Y:S02]  /*18d0*/  ISETP.LT.AND P2, PT, R37, R108, P1 ;  /* 0x0000006c2500720c */ /* 0x000fe40000f41270 */
[----:B------:R-:W-:Y:S01]  /*18e0*/  LOP3.LUT R37, R5, 0x22, RZ, 0xfc, !PT ;  /* 0x0000002205257812 */ /* 0x000fe200078efcff */
[----:B------:R-:W2:Y:S01]  /*18f0*/  @P5 LDG.E.U8 R107, desc[UR26][R34.64] ;  /* 0x0000001a226b5981 */ /* 0x000ea2000c1e1100 */
[----:B------:R-:W-:-:S02]  /*1900*/  IADD3 R36, P4, PT, R41, R80, RZ ;  /* 0x0000005029247210 */ /* 0x000fc40007f9e0ff */
[----:B------:R-:W-:Y:S02]  /*1910*/  ISETP.LT.AND P5, PT, R37, R108, P1 ;  /* 0x0000006c2500720c */ /* 0x000fe40000fa1270 */
[-C--:B------:R-:W-:Y:S02]  /*1920*/  LEA.HI.X.SX32 R37, R41, R87.reuse, 0x1, P4 ;  /* 0x0000005729257211 */ /* 0x080fe400020f0eff */
[----:B------:R-:W-:Y:S02]  /*1930*/  PRMT R119, RZ, 0x7610, R119 ;  /* 0x00007610ff777816 */ /* 0x000fe40000000077 */
[----:B------:R-:W-:Y:S02]  /*1940*/  IADD3 R38, P4, PT, R43, R80, RZ ;  /* 0x000000502b267210 */ /* 0x000fe40007f9e0ff */
[----:B------:R-:W-:Y:S02]  /*1950*/  LOP3.LUT R41, R5, 0x2a, RZ, 0xfc, !PT ;  /* 0x0000002a05297812 */ /* 0x000fe400078efcff */
[----:B------:R-:W-:Y:S01]  /*1960*/  PRMT R121, RZ, 0x7610, R121 ;  /* 0x00007610ff797816 */ /* 0x000fe20000000079 */
[----:B------:R-:W2:Y:S01]  /*1970*/  @P3 LDG.E.U8 R119, desc[UR26][R36.64] ;  /* 0x0000001a24773981 */ /* 0x000ea2000c1e1100 */
[----:B------:R-:W-:-:S02]  /*1980*/  LEA.HI.X.SX32 R39, R43, R87, 0x1, P4 ;  /* 0x000000572b277211 */ /* 0x000fc400020f0eff */
[----:B------:R-:W-:Y:S02]  /*1990*/  ISETP.LT.AND P3, PT, R41, R108, P1 ;  /* 0x0000006c2900720c */ /* 0x000fe40000f61270 */
[-C--:B------:R-:W-:Y:S01]  /*19a0*/  IADD3 R40, P4, PT, R45, R80.reuse, RZ ;  /* 0x000000502d287210 */ /* 0x080fe20007f9e0ff */
[----:B------:R-:W2:Y:S01]  /*19b0*/  @P2 LDG.E.U8 R121, desc[UR26][R38.64] ;  /* 0x0000001a26792981 */ /* 0x000ea2000c1e1100 */
[----:B------:R-:W-:Y:S02]  /*19c0*/  IADD3 R42, P2, PT, R47, R80, RZ ;  /* 0x000000502f2a7210 */ /* 0x000fe40007f5e0ff */
[-C--:B------:R-:W-:Y:S02]  /*19d0*/  LEA.HI.X.SX32 R41, R45, R87.reuse, 0x1, P4 ;  /* 0x000000572d297211 */ /* 0x080fe400020f0eff */
[----:B------:R-:W-:Y:S02]  /*19e0*/  LEA.HI.X.SX32 R45, R47, R87, 0x1, P2 ;  /* 0x000000572f2d7211 */ /* 0x000fe400010f0eff */
[----:B------:R-:W-:-:S02]  /*19f0*/  LOP3.LUT R43, R5, 0x32, RZ, 0xfc, !PT ;  /* 0x00000032052b7812 */ /* 0x000fc400078efcff */
[----:B------:R-:W-:Y:S01]  /*1a00*/  PRMT R129, RZ, 0x7610, R129 ;  /* 0x00007610ff817816 */ /* 0x000fe20000000081 */
[----:B------:R-:W-:Y:S02]  /*1a10*/  @P3 IMAD.MOV.U32 R50, RZ, RZ, R42 ;  /* 0x000000ffff323224 */ /* 0x000fe400078e002a */
[----:B------:R-:W-:Y:S01]  /*1a20*/  @P3 IMAD.MOV.U32 R51, RZ, RZ, R45 ;  /* 0x000000ffff333224 */ /* 0x000fe200078e002d */
[----:B------:R-:W-:Y:S02]  /*1a30*/  ISETP.LT.AND P4, PT, R43, R108, P1 ;  /* 0x0000006c2b00720c */ /* 0x000fe40000f81270 */
[----:B------:R-:W-:Y:S02]  /*1a40*/  LOP3.LUT R44, R5, 0x3a, RZ, 0xfc, !PT ;  /* 0x0000003a052c7812 */ /* 0x000fe400078efcff */
[----:B------:R-:W-:Y:S01]  /*1a50*/  PRMT R127, RZ, 0x7610, R127 ;  /* 0x00007610ff7f7816 */ /* 0x000fe2000000007f */
[----:B------:R1:W2:Y:S01]  /*1a60*/  @P3 LDG.E.U8 R129, desc[UR26][R50.64] ;  /* 0x0000001a32813981 */ /* 0x0002a2000c1e1100 */
[----:B------:R-:W-:Y:S01]  /*1a70*/  IADD3 R46, P3, PT, R59, R80, RZ ;  /* 0x000000503b2e7210 */ /* 0x000fe20007f7e0ff */
[----:B------:R-:W-:Y:S01]  /*1a80*/  IMAD R77, R74, 0x2, R75 ;  /* 0x000000024a4d7824 */ /* 0x000fe200078e024b */
[----:B------:R-:W-:-:S02]  /*1a90*/  ISETP.LT.AND P2, PT, R44, R108, P1 ;  /* 0x0000006c2c00720c */ /* 0x000fc40000f41270 */
[----:B------:R-:W-:Y:S01]  /*1aa0*/  PRMT R131, RZ, 0x7610, R131 ;  /* 0x00007610ff837816 */ /* 0x000fe20000000083 */
[----:B------:R-:W2:Y:S01]  /*1ab0*/  @P5 LDG.E.U8 R127, desc[UR26][R40.64] ;  /* 0x0000001a287f5981 */ /* 0x000ea2000c1e1100 */
[----:B------:R-:W-:Y:S02]  /*1ac0*/  LEA.HI.X.SX32 R47, R59, R87, 0x1, P3 ;  /* 0x000000573b2f7211 */ /* 0x000fe400018f0eff */
[----:B------:R-:W-:Y:S02]  /*1ad0*/  LOP3.LUT R49, R5, 0x4, RZ, 0xfc, !PT ;  /* 0x0000000405317812 */ /* 0x000fe400078efcff */
[----:B------:R-:W-:Y:S01]  /*1ae0*/  IADD3 R48, P5, PT, R77, R80, RZ ;  /* 0x000000504d307210 */ /* 0x000fe20007fbe0ff */
[----:B------:R-:W2:Y:S01]  /*1af0*/  @P4 LDG.E.U8 R131, desc[UR26][R46.64] ;  /* 0x0000001a2e834981 */ /* 0x000ea2000c1e1100 */
[----:B------:R-:W-:Y:S02]  /*1b00*/  LOP3.LUT R59, R5, 0xc, RZ, 0xfc, !PT ;  /* 0x0000000c053b7812 */ /* 0x000fe400078efcff */
[----:B------:R-:W-:-:S02]  /*1b10*/  ISETP.LT.AND P3, PT, R49, R108, P1 ;  /* 0x0000006c3100720c */ /* 0x000fc40000f61270 */
[----:B------:R-:W-:Y:S02]  /*1b20*/  PRMT R133, RZ, 0x7610, R133 ;  /* 0x00007610ff857816 */ /* 0x000fe40000000085 */
[-C--:B------:R-:W-:Y:S02]  /*1b30*/  LEA.HI.X.SX32 R49, R77, R87.reuse, 0x1, P5 ;  /* 0x000000574d317211 */ /* 0x080fe400028f0eff */
[----:B-1----:R-:W-:Y:S02]  /*1b40*/  IADD3 R50, P4, PT, R53, R80, RZ ;  /* 0x0000005035327210 */ /* 0x002fe40007f9e0ff */
[----:B------:R-:W-:Y:S01]  /*1b50*/  ISETP.LT.AND P5, PT, R59, R108, P1 ;  /* 0x0000006c3b00720c */ /* 0x000fe20000fa1270 */
[----:B------:R-:W2:Y:S01]  /*1b60*/  @P2 LDG.E.U8 R133, desc[UR26][R48.64] ;  /* 0x0000001a30852981 */ /* 0x000ea2000c1e1100 */
[----:B------:R-:W-:Y:S02]  /*1b70*/  LOP3.LUT R59, R5, 0x14, RZ, 0xfc, !PT ;  /* 0x00000014053b7812 */ /* 0x000fe400078efcff */
[----:B------:R-:W-:-:S02]  /*1b80*/  LEA.HI.X.SX32 R51, R53, R87, 0x1, P4 ;  /* 0x0000005735337211 */ /* 0x000fc400020f0eff */
[----:B------:R-:W-:Y:S02]  /*1b90*/  IADD3 R52, P4, PT, R67, R80, RZ ;  /* 0x0000005043347210 */ /* 0x000fe40007f9e0ff */
[-C--:B------:R-:W-:Y:S02]  /*1ba0*/  ISETP.LT.AND P2, PT, R59, R108.reuse, P1 ;  /* 0x0000006c3b00720c */ /* 0x080fe40000f41270 */
[----:B------:R-:W-:Y:S02]  /*1bb0*/  LOP3.LUT R59, R5, 0x1c, RZ, 0xfc, !PT ;  /* 0x0000001c053b7812 */ /* 0x000fe400078efcff */
[----:B------:R-:W-:Y:S02]  /*1bc0*/  PRMT R112, RZ, 0x7610, R112 ;  /* 0x00007610ff707816 */ /* 0x000fe40000000070 */
[----:B------:R-:W-:Y:S02]  /*1bd0*/  LEA.HI.X.SX32 R53, R67, R87, 0x1, P4 ;  /* 0x0000005743357211 */ /* 0x000fe400020f0eff */
[----:B------:R-:W-:-:S03]  /*1be0*/  ISETP.LT.AND P4, PT, R59, R108, P1 ;  /* 0x0000006c3b00720c */ /* 0x000fc60000f81270 */
[----:B------:R-:W2:Y:S01]  /*1bf0*/  @P5 LDG.E.U8 R112, desc[UR26][R52.64] ;  /* 0x0000001a34705981 */ /* 0x000ea2000c1e1100 */
[CC--:B------:R-:W-:Y:S02]  /*1c00*/  IADD3 R56, P5, PT, R57.reuse, R80.reuse, RZ ;  /* 0x0000005039387210 */ /* 0x0c0fe40007fbe0ff */
[----:B------:R-:W-:Y:S02]  /*1c10*/  PRMT R116, RZ, 0x7610, R116 ;  /* 0x00007610ff747816 */ /* 0x000fe40000000074 */
[----:B------:R-:W-:Y:S02]  /*1c20*/  LEA.HI.X.SX32 R57, R57, R87, 0x1, P5 ;  /* 0x0000005739397211 */ /* 0x000fe400028f0eff */
[----:B------:R-:W-:Y:S01]  /*1c30*/  PRMT R110, RZ, 0x7610, R110 ;  /* 0x00007610ff6e7816 */ /* 0x000fe2000000006e */
[----:B------:R-:W-:Y:S02]  /*1c40*/  IMAD R67, R74, 0x2, R77 ;  /* 0x000000024a437824 */ /* 0x000fe400078e024d */
[----:B------:R-:W2:Y:S01]  /*1c50*/  @P4 LDG.E.U8 R116, desc[UR26][R56.64] ;  /* 0x0000001a38744981 */ /* 0x000ea2000c1e1100 */
[----:B------:R-:W-:-:S02]  /*1c60*/  IADD3 R58, P4, PT, R61, R80, RZ ;  /* 0x000000503d3a7210 */ /* 0x000fc40007f9e0ff */
[-C--:B------:R-:W-:Y:S01]  /*1c70*/  IADD3 R60, P5, PT, R63, R80.reuse, RZ ;  /* 0x000000503f3c7210 */ /* 0x080fe20007fbe0ff */
[----:B------:R-:W2:Y:S01]  /*1c80*/  @P3 LDG.E.U8 R110, desc[UR26][R50.64] ;  /* 0x0000001a326e3981 */ /* 0x000ea2000c1e1100 */
[-C--:B------:R-:W-:Y:S02]  /*1c90*/  IADD3 R54, P3, PT, R55, R80.reuse, RZ ;  /* 0x0000005037367210 */ /* 0x080fe40007f7e0ff */
[----:B------:R-:W-:Y:S02]  /*1ca0*/  LOP3.LUT R59, R5, 0x24, RZ, 0xfc, !PT ;  /* 0x00000024053b7812 */ /* 0x000fe400078efcff */
[-C--:B------:R-:W-:Y:S02]  /*1cb0*/  LEA.HI.X.SX32 R61, R61, R87.reuse, 0x1, P4 ;  /* 0x000000573d3d7211 */ /* 0x080fe400020f0eff */
[----:B------:R-:W-:Y:S02]  /*1cc0*/  IADD3 R62, P4, PT, R65, R80, RZ ;  /* 0x00000050413e7210 */ /* 0x000fe40007f9e0ff */
[----:B------:R-:W-:-:S02]  /*1cd0*/  LEA.HI.X.SX32 R63, R63, R87, 0x1, P5 ;  /* 0x000000573f3f7211 */ /* 0x000fc400028f0eff */
[----:B------:R-:W-:Y:S02]  /*1ce0*/  PRMT R114, RZ, 0x7610, R114 ;  /* 0x00007610ff727816 */ /* 0x000fe40000000072 */
[----:B------:R-:W-:Y:S02]  /*1cf0*/  LEA.HI R99, R0, 0xe, RZ, 0x1a ;  /* 0x0000000e00637811 */ /* 0x000fe400078fd0ff */
[----:B------:R-:W-:Y:S02]  /*1d00*/  IADD3 R64, P5, PT, R67, R80, RZ ;  /* 0x0000005043407210 */ /* 0x000fe40007fbe0ff */
[----:B------:R-:W-:Y:S02]  /*1d10*/  LEA.HI.X.SX32 R55, R55, R87, 0x1, P3 ;  /* 0x0000005737377211 */ /* 0x000fe400018f0eff */
[----:B------:R-:W-:Y:S02]  /*1d20*/  ISETP.LT.AND P3, PT, R59, R108, P1 ;  /* 0x0000006c3b00720c */ /* 0x000fe40000f61270 */
[----:B------:R-:W-:-:S02]  /*1d30*/  LOP3.LUT R59, R5, 0x2c, RZ, 0xfc, !PT ;  /* 0x0000002c053b7812 */ /* 0x000fc400078efcff */
[-C--:B------:R-:W-:Y:S01]  /*1d40*/  LEA.HI.X.SX32 R65, R65, R87.reuse, 0x1, P4 ;  /* 0x0000005741417211 */ /* 0x080fe200020f0eff */
[----:B------:R-:W-:Y:S01]  /*1d50*/  IMAD R75, R99, R74, RZ ;  /* 0x0000004a634b7224 */ /* 0x000fe200078e02ff */
[C---:B------:R-:W-:Y:S01]  /*1d60*/  LEA.HI R101, R0.reuse, 0x1e, RZ, 0x1a ;  /* 0x0000001e00657811 */ /* 0x040fe200078fd0ff */
[----:B------:R-:W2:Y:S01]  /*1d70*/  @P2 LDG.E.U8 R114, desc[UR26][R54.64] ;  /* 0x0000001a36722981 */ /* 0x000ea2000c1e1100 */
[-C--:B------:R-:W-:Y:S02]  /*1d80*/  IADD3 R66, P4, PT, R69, R80.reuse, RZ ;  /* 0x0000005045427210 */ /* 0x080fe40007f9e0ff */
[----:B------:R-:W-:Y:S02]  /*1d90*/  LEA.HI.X.SX32 R67, R67, R87, 0x1, P5 ;  /* 0x0000005743437211 */ /* 0x000fe400028f0eff */
[----:B------:R-:W-:Y:S02]  /*1da0*/  LEA.HI R143, R0, 0x2e, RZ, 0x1a ;  /* 0x0000002e008f7811 */ /* 0x000fe400078fd0ff */
[----:B------:R-:W-:-:S02]  /*1db0*/  IADD3 R68, P5, PT, R71, R80, RZ ;  /* 0x0000005047447210 */ /* 0x000fc40007fbe0ff */
[----:B------:R-:W-:Y:S01]  /*1dc0*/  ISETP.LT.AND P2, PT, R59, R108, P1 ;  /* 0x0000006c3b00720c */ /* 0x000fe20000f41270 */
[-C--:B------:R-:W-:Y:S01]  /*1dd0*/  IMAD R79, R101, R74.reuse, RZ ;  /* 0x0000004a654f7224 */ /* 0x080fe200078e02ff */
[----:B------:R-:W-:Y:S02]  /*1de0*/  LEA.HI R59, R0, 0x3e, RZ, 0x1a ;  /* 0x0000003e003b7811 */ /* 0x000fe400078fd0ff */
[-C--:B------:R-:W-:Y:S01]  /*1df0*/  LEA.HI.X.SX32 R69, R69, R87.reuse, 0x1, P4 ;  /* 0x0000005745457211 */ /* 0x080fe200020f0eff */
[----:B------:R-:W-:Y:S01]  /*1e00*/  IMAD R81, R143, R74, RZ ;  /* 0x0000004a8f517224 */ /* 0x000fe200078e02ff */
[-C--:B------:R-:W-:Y:S02]  /*1e10*/  IADD3 R70, P4, PT, R73, R80.reuse, RZ ;  /* 0x0000005049467210 */ /* 0x080fe40007f9e0ff */
[-C--:B------:R-:W-:Y:S02]  /*1e20*/  LEA.HI.X.SX32 R71, R71, R87.reuse, 0x1, P5 ;  /* 0x0000005747477211 */ /* 0x080fe400028f0eff */
[----:B------:R-:W-:Y:S01]  /*1e30*/  IADD3 R72, P5, PT, R75, R80, RZ ;  /* 0x000000504b487210 */ /* 0x000fe20007fbe0ff */
[----:B------:R-:W-:Y:S01]  /*1e40*/  IMAD R82, R59, R74, RZ ;  /* 0x0000004a3b527224 */ /* 0x000fe200078e02ff */
[----:B------:R-:W-:-:S02]  /*1e50*/  LEA.HI.X.SX32 R73, R73, R87, 0x1, P4 ;  /* 0x0000005749497211 */ /* 0x000fc400020f0eff */
[-C--:B------:R-:W-:Y:S02]  /*1e60*/  IADD3 R74, P4, PT, R79, R80.reuse, RZ ;  /* 0x000000504f4a7210 */ /* 0x080fe40007f9e0ff */
[-C--:B------:R-:W-:Y:S02]  /*1e70*/  LEA.HI.X.SX32 R75, R75, R87.reuse, 0x1, P5 ;  /* 0x000000574b4b7211 */ /* 0x080fe400028f0eff */
[-C--:B------:R-:W-:Y:S02]  /*1e80*/  IADD3 R76, P5, PT, R81, R80.reuse, RZ ;  /* 0x00000050514c7210 */ /* 0x080fe40007fbe0ff */
[-C--:B------:R-:W-:Y:S02]  /*1e90*/  LEA.HI.X.SX32 R79, R79, R87.reuse, 0x1, P4 ;  /* 0x000000574f4f7211 */ /* 0x080fe400020f0eff */
[----:B------:R-:W-:Y:S02]  /*1ea0*/  IADD3 R78, P4, PT, R85, R80, RZ ;  /* 0x00000050554e7210 */ /* 0x000fe40007f9e0ff */
[----:B------:R-:W-:-:S02]  /*1eb0*/  LEA.HI.X.SX32 R81, R81, R87, 0x1, P5 ;  /* 0x0000005751517211 */ /* 0x000fc400028f0eff */
[C---:B------:R-:W-:Y:S02]  /*1ec0*/  IADD3 R80, P5, PT, R82.reuse, R80, RZ ;  /* 0x0000005052507210 */ /* 0x040fe40007fbe0ff */
[----:B------:R-:W-:Y:S02]  /*1ed0*/  LOP3.LUT R77, R5, 0x34, RZ, 0xfc, !PT ;  /* 0x00000034054d7812 */ /* 0x000fe400078efcff */
[-C--:B------:R-:W-:Y:S01]  /*1ee0*/  LEA.HI.X.SX32 R85, R85, R87.reuse, 0x1, P4 ;  /* 0x0000005755557211 */ /* 0x080fe200020f0eff */
[----:B------:R-:W-:Y:S01]  /*1ef0*/  @P3 IMAD.MOV.U32 R83, RZ, RZ, R61 ;  /* 0x000000ffff533224 */ /* 0x000fe200078e003d */
[----:B------:R-:W-:Y:S02]  /*1f00*/  PRMT R118, RZ, 0x7610, R118 ;  /* 0x00007610ff767816 */ /* 0x000fe40000000076 */
[----:B------:R-:W-:Y:S01]  /*1f10*/  LEA.HI.X.SX32 R87, R82, R87, 0x1, P5 ;  /* 0x0000005752577211 */ /* 0x000fe200028f0eff */
[----:B------:R-:W-:Y:S01]  /*1f20*/  @P3 IMAD.MOV.U32 R82, RZ, RZ, R58 ;  /* 0x000000ffff523224 */ /* 0x000fe200078e003a */
[----:B------:R-:W-:-:S02]  /*1f30*/  ISETP.LT.AND P4, PT, R77, R108, P1 ;  /* 0x0000006c4d00720c */ /* 0x000fc40000f81270 */
[C---:B------:R-:W-:Y:S02]  /*1f40*/  LOP3.LUT R84, R5.reuse, 0x3c, RZ, 0xfc, !PT ;  /* 0x0000003c05547812 */ /* 0x040fe400078efcff */
[----:B------:R1:W2:Y:S01]  /*1f50*/  @P3 LDG.E.U8 R118, desc[UR26][R82.64] ;  /* 0x0000001a52763981 */ /* 0x0002a2000c1e1100 */
[----:B------:R-:W-:Y:S02]  /*1f60*/  PRMT R120, RZ, 0x7610, R120 ;  /* 0x00007610ff787816 */ /* 0x000fe40000000078 */
[----:B------:R-:W-:Y:S02]  /*1f70*/  ISETP.LT.AND P3, PT, R84, R108, P1 ;  /* 0x0000006c5400720c */ /* 0x000fe40000f61270 */
[----:B------:R-:W-:Y:S01]  /*1f80*/  LOP3.LUT R97, R5, 0x6, RZ, 0xfc, !PT ;  /* 0x0000000605617812 */ /* 0x000fe200078efcff */
[----:B-1----:R-:W-:Y:S02]  /*1f90*/  @P2 IMAD.MOV.U32 R82, RZ, RZ, R60 ;  /* 0x000000ffff522224 */ /* 0x002fe400078e003c */
[----:B------:R-:W-:Y:S01]  /*1fa0*/  @P2 IMAD.MOV.U32 R83, RZ, RZ, R63 ;  /* 0x000000ffff532224 */ /* 0x000fe200078e003f */
[----:B------:R-:W-:-:S02]  /*1fb0*/  PRMT R122, RZ, 0x7610, R122 ;  /* 0x00007610ff7a7816 */ /* 0x000fc4000000007a */
[-C--:B------:R-:W-:Y:S02]  /*1fc0*/  ISETP.LT.AND P5, PT, R97, R108.reuse, P1 ;  /* 0x0000006c6100720c */ /* 0x080fe40000fa1270 */
[----:B------:R1:W2:Y:S01]  /*1fd0*/  @P2 LDG.E.U8 R120, desc[UR26][R82.64] ;  /* 0x0000001a52782981 */ /* 0x0002a2000c1e1100 */
[----:B------:R-:W-:Y:S02]  /*1fe0*/  LOP3.LUT R97, R5, 0x16, RZ, 0xfc, !PT ;  /* 0x0000001605617812 */ /* 0x000fe400078efcff */
[----:B------:R-:W-:Y:S02]  /*1ff0*/  PRMT R124, RZ, 0x7610, R124 ;  /* 0x00007610ff7c7816 */ /* 0x000fe4000000007c */
[----:B------:R-:W-:Y:S01]  /*2000*/  ISETP.LT.AND P2, PT, R97, R108, P1 ;  /* 0x0000006c6100720c */ /* 0x000fe20000f41270 */
[----:B-1----:R-:W-:Y:S02]  /*2010*/  @P4 IMAD.MOV.U32 R82, RZ, RZ, R62 ;  /* 0x000000ffff524224 */ /* 0x002fe400078e003e */
[----:B------:R-:W-:Y:S01]  /*2020*/  @P4 IMAD.MOV.U32 R83, RZ, RZ, R65 ;  /* 0x000000ffff534224 */ /* 0x000fe200078e0041 */
[----:B------:R-:W-:-:S04]  /*2030*/  LOP3.LUT R97, R5, 0x26, RZ, 0xfc, !PT ;  /* 0x0000002605617812 */ /* 0x000fc800078efcff */
[----:B------:R1:W2:Y:S01]  /*2040*/  @P4 LDG.E.U8 R122, desc[UR26][R82.64] ;  /* 0x0000001a527a4981 */ /* 0x0002a2000c1e1100 */
[----:B------:R-:W-:Y:S02]  /*2050*/  ISETP.LT.AND P4, PT, R97, R108, P1 ;  /* 0x0000006c6100720c */ /* 0x000fe40000f81270 */
[----:B------:R-:W-:Y:S01]  /*2060*/  PRMT R137, RZ, 0x7610, R137 ;  /* 0x00007610ff897816 */ /* 0x000fe20000000089 */
[----:B-1----:R-:W-:Y:S02]  /*2070*/  @P3 IMAD.MOV.U32 R82, RZ, RZ, R64 ;  /* 0x000000ffff523224 */ /* 0x002fe400078e0040 */
[----:B------:R-:W-:-:S05]  /*2080*/  @P3 IMAD.MOV.U32 R83, RZ, RZ, R67 ;  /* 0x000000ffff533224 */ /* 0x000fca00078e0043 */
[----:B------:R1:W2:Y:S01]  /*2090*/  @P3 LDG.E.U8 R124, desc[UR26][R82.64] ;  /* 0x0000001a527c3981 */ /* 0x0002a2000c1e1100 */
[----:B------:R-:W-:Y:S01]  /*20a0*/  PRMT R139, RZ, 0x7610, R139 ;  /* 0x00007610ff8b7816 */ /* 0x000fe2000000008b */
[----:B-1----:R-:W-:Y:S02]  /*20b0*/  @P5 IMAD.MOV.U32 R82, RZ, RZ, R66 ;  /* 0x000000ffff525224 */ /* 0x002fe400078e0042 */
[----:B------:R-:W-:-:S05]  /*20c0*/  @P5 IMAD.MOV.U32 R83, RZ, RZ, R69 ;  /* 0x000000ffff535224 */ /* 0x000fca00078e0045 */
[----:B------:R1:W3:Y:S01]  /*20d0*/  @P5 LDG.E.U8 R137, desc[UR26][R82.64] ;  /* 0x0000001a52895981 */ /* 0x0002e2000c1e1100 */
[----:B------:R-:W-:Y:S01]  /*20e0*/  PRMT R141, RZ, 0x7610, R141 ;  /* 0x00007610ff8d7816 */ /* 0x000fe2000000008d */
[----:B0-----:R-:W-:Y:S01]  /*20f0*/  IMAD R94, R94, UR4, RZ ;  /* 0x000000045e5e7c24 */ /* 0x001fe2000f8e02ff */
[----:B------:R-:W-:Y:S01]  /*2100*/  IADD3 R104, P3, PT, R95, UR18, RZ ;  /* 0x000000125f687c10 */ /* 0x000fe2000ff7e0ff */
[----:B-1----:R-:W-:Y:S02]  /*2110*/  @P2 IMAD.MOV.U32 R82, RZ, RZ, R68 ;  /* 0x000000ffff522224 */ /* 0x002fe400078e0044 */
[----:B------:R-:W-:-:S05]  /*2120*/  @P2 IMAD.MOV.U32 R83, RZ, RZ, R71 ;  /* 0x000000ffff532224 */ /* 0x000fca00078e0047 */
[----:B------:R0:W5:Y:S01]  /*2130*/  @P2 LDG.E.U8 R139, desc[UR26][R82.64] ;  /* 0x0000001a528b2981 */ /* 0x000162000c1e1100 */
[----:B------:R-:W-:Y:S01]  /*2140*/  IMAD R93, R93, UR4, RZ ;  /* 0x000000045d5d7c24 */ /* 0x000fe2000f8e02ff */
[----:B------:R-:W-:Y:S01]  /*2150*/  LEA.HI.X.SX32 R106, R95, UR19, 0x1, P3 ;  /* 0x000000135f6a7c11 */ /* 0x000fe200098f0eff */
[----:B------:R-:W-:Y:S02]  /*2160*/  IMAD R100, R86, UR4, RZ ;  /* 0x0000000456647c24 */ /* 0x000fe4000f8e02ff */
[----:B0-----:R-:W-:Y:S02]  /*2170*/  @P4 IMAD.MOV.U32 R82, RZ, RZ, R70 ;  /* 0x000000ffff524224 */ /* 0x001fe400078e0046 */
[----:B------:R-:W-:Y:S01]  /*2180*/  @P4 IMAD.MOV.U32 R83, RZ, RZ, R73 ;  /* 0x000000ffff534224 */ /* 0x000fe200078e0049 */
[----:B------:R-:W-:Y:S01]  /*2190*/  ISETP.LT.AND P3, PT, R99, R108, P1 ;  /* 0x0000006c6300720c */ /* 0x000fe20000f61270 */
[----:B------:R-:W-:-:S03]  /*21a0*/  IMAD R95, R92, UR4, RZ ;  /* 0x000000045c5f7c24 */ /* 0x000fc6000f8e02ff */
[----:B------:R0:W5:Y:S01]  /*21b0*/  @P4 LDG.E.U8 R141, desc[UR26][R82.64] ;  /* 0x0000001a528d4981 */ /* 0x000162000c1e1100 */
[-C--:B------:R-:W-:Y:S01]  /*21c0*/  IADD3 R86, P4, PT, R94, R104.reuse, RZ ;  /* 0x000000685e567210 */ /* 0x080fe20007f9e0ff */
[----:B------:R-:W-:Y:S02]  /*21d0*/  IMAD R97, R91, UR4, RZ ;  /* 0x000000045b617c24 */ /* 0x000fe4000f8e02ff */
[----:B------:R-:W-:Y:S01]  /*21e0*/  IMAD R102, R88, UR4, RZ ;  /* 0x0000000458667c24 */ /* 0x000fe2000f8e02ff */
[----:B------:R-:W-:Y:S01]  /*21f0*/  IADD3 R88, P2, PT, R93, R104, RZ ;  /* 0x000000685d587210 */ /* 0x000fe20007f5e0ff */
[----:B------:R-:W-:Y:S02]  /*2200*/  IMAD R99, R90, UR4, RZ ;  /* 0x000000045a637c24 */ /* 0x000fe4000f8e02ff */
[----:B------:R-:W-:Y:S01]  /*2210*/  IMAD R103, R89, UR4, RZ ;  /* 0x0000000459677c24 */ /* 0x000fe2000f8e02ff */
[----:B------:R-:W-:Y:S02]  /*2220*/  LEA.HI.X.SX32 R89, R94, R106, 0x1, P4 ;  /* 0x0000006a5e597211 */ /* 0x000fe400020f0eff */
[----:B------:R-:W-:-:S02]  /*2230*/  IADD3 R90, P4, PT, R95, R104, RZ ;  /* 0x000000685f5a7210 */ /* 0x000fc40007f9e0ff */
[----:B------:R-:W-:Y:S02]  /*2240*/  IADD3 R92, P5, PT, R97, R104, RZ ;  /* 0x00000068615c7210 */ /* 0x000fe40007fbe0ff */
[----:B------:R-:W-:Y:S02]  /*2250*/  LEA.HI.X.SX32 R91, R93, R106, 0x1, P2 ;  /* 0x0000006a5d5b7211 */ /* 0x000fe400010f0eff */
[----:B------:R-:W-:Y:S02]  /*2260*/  IADD3 R94, P2, PT, R99, R104, RZ ;  /* 0x00000068635e7210 */ /* 0x000fe40007f5e0ff */
[----:B------:R-:W-:Y:S02]  /*2270*/  LOP3.LUT R145, R0, 0x3f, RZ, 0xc0, !PT ;  /* 0x0000003f00917812 */ /* 0x000fe400078ec0ff */
[-C--:B------:R-:W-:Y:S02]  /*2280*/  LEA.HI.X.SX32 R93, R95, R106.reuse, 0x1, P4 ;  /* 0x0000006a5f5d7211 */ /* 0x080fe400020f0eff */
[----:B------:R-:W-:-:S02]  /*2290*/  LEA.HI.X.SX32 R95, R97, R106, 0x1, P5 ;  /* 0x0000006a615f7211 */ /* 0x000fc400028f0eff */
[----:B------:R-:W-:Y:S02]  /*22a0*/  LEA.HI.X.SX32 R97, R99, R106, 0x1, P2 ;  /* 0x0000006a63617211 */ /* 0x000fe400010f0eff */
[----:B------:R-:W-:Y:S02]  /*22b0*/  ISETP.LT.AND P2, PT, R145, R108, P1 ;  /* 0x0000006c9100720c */ /* 0x000fe40000f41270 */
[C---:B------:R-:W-:Y:S01]  /*22c0*/  IADD3 R96, P4, PT, R100.reuse, R104, RZ ;  /* 0x0000006864607210 */ /* 0x040fe20007f9e0ff */
[----:B0-----:R-:W-:Y:S01]  /*22d0*/  @P3 IMAD.MOV.U32 R82, RZ, RZ, R72 ;  /* 0x000000ffff523224 */ /* 0x001fe200078e0048 */
[----:B------:R-:W-:Y:S02]  /*22e0*/  PRMT R145, RZ, 0x7610, R145 ;  /* 0x00007610ff917816 */ /* 0x000fe40000000091 */
[----:B------:R-:W-:Y:S01]  /*22f0*/  LEA.HI.X.SX32 R99, R100, R106, 0x1, P4 ;  /* 0x0000006a64637211 */ /* 0x000fe200020f0eff */
[----:B------:R-:W-:Y:S01]  /*2300*/  @P3 IMAD.MOV.U32 R83, RZ, RZ, R75 ;  /* 0x000000ffff533224 */ /* 0x000fe200078e004b */
[----:B------:R-:W-:-:S02]  /*2310*/  ISETP.LT.AND P4, PT, R101, R108, P1 ;  /* 0x0000006c6500720c */ /* 0x000fc40000f81270 */
[----:B------:R-:W-:Y:S02]  /*2320*/  PRMT R147, RZ, 0x7610, R147 ;  /* 0x00007610ff937816 */ /* 0x000fe40000000093 */
[----:B------:R0:W5:Y:S01]  /*2330*/  @P3 LDG.E.U8 R145, desc[UR26][R82.64] ;  /* 0x0000001a52913981 */ /* 0x000162000c1e1100 */
[----:B------:R-:W-:Y:S01]  /*2340*/  PRMT R149, RZ, 0x7610, R149 ;  /* 0x00007610ff957816 */ /* 0x000fe20000000095 */
[----:B0-----:R-:W-:Y:S02]  /*2350*/  @P2 IMAD.MOV.U32 R82, RZ, RZ, R86 ;  /* 0x000000ffff522224 */ /* 0x001fe400078e0056 */
[----:B------:R-:W-:-:S05]  /*2360*/  @P2 IMAD.MOV.U32 R83, RZ, RZ, R89 ;  /* 0x000000ffff532224 */ /* 0x000fca00078e0059 */
[----:B------:R0:W5:Y:S01]  /*2370*/  @P2 LDG.E.U8 R147, desc[UR26][R82.64] ;  /* 0x0000001a52932981 */ /* 0x000162000c1e1100 */
[----:B------:R-:W-:Y:S01]  /*2380*/  PRMT R159, RZ, 0x7610, R159 ;  /* 0x00007610ff9f7816 */ /* 0x000fe2000000009f */
[----:B0-----:R-:W-:Y:S02]  /*2390*/  @P4 IMAD.MOV.U32 R82, RZ, RZ, R74 ;  /* 0x000000ffff524224 */ /* 0x001fe400078e004a */
[----:B------:R-:W-:-:S05]  /*23a0*/  @P4 IMAD.MOV.U32 R83, RZ, RZ, R79 ;  /* 0x000000ffff534224 */ /* 0x000fca00078e004f */
[----:B------:R0:W5:Y:S01]  /*23b0*/  @P4 LDG.E.U8 R149, desc[UR26][R82.64] ;  /* 0x0000001a52954981 */ /* 0x000162000c1e1100 */
[----:B------:R-:W-:Y:S02]  /*23c0*/  ISETP.LT.AND P3, PT, R143, R108, P1 ;  /* 0x0000006c8f00720c */ /* 0x000fe40000f61270 */
[----:B------:R-:W-:Y:S01]  /*23d0*/  PRMT R155, RZ, 0x7610, R155 ;  /* 0x00007610ff9b7816 */ /* 0x000fe2000000009b */
[----:B0-----:R-:W-:Y:S02]  /*23e0*/  @P2 IMAD.MOV.U32 R82, RZ, RZ, R94 ;  /* 0x000000ffff522224 */ /* 0x001fe400078e005e */
[----:B------:R-:W-:Y:S01]  /*23f0*/  @P2 IMAD.MOV.U32 R83, RZ, RZ, R97 ;  /* 0x000000ffff532224 */ /* 0x000fe200078e0061 */
[----:B------:R-:W-:-:S04]  /*2400*/  IADD3 R98, P5, PT, R102, R104, RZ ;  /* 0x0000006866627210 */ /* 0x000fc80007fbe0ff */
[----:B------:R0:W5:Y:S01]  /*2410*/  @P2 LDG.E.U8 R159, desc[UR26][R82.64] ;  /* 0x0000001a529f2981 */ /* 0x000162000c1e1100 */
[----:B------:R-:W-:Y:S02]  /*2420*/  ISETP.LT.AND P4, PT, R59, R108, P1 ;  /* 0x0000006c3b00720c */ /* 0x000fe40000f81270 */
[----:B------:R-:W-:Y:S01]  /*2430*/  PRMT R161, RZ, 0x7610, R161 ;  /* 0x00007610ffa17816 */ /* 0x000fe200000000a1 */
[----:B0-----:R-:W-:Y:S02]  /*2440*/  @P2 IMAD.MOV.U32 R82, RZ, RZ, R88 ;  /* 0x000000ffff522224 */ /* 0x001fe400078e0058 */
[----:B------:R-:W-:Y:S01]  /*2450*/  @P2 IMAD.MOV.U32 R83, RZ, RZ, R91 ;  /* 0x000000ffff532224 */ /* 0x000fe200078e005b */
[----:B------:R-:W-:Y:S02]  /*2460*/  LEA.HI.X.SX32 R101, R102, R106, 0x1, P5 ;  /* 0x0000006a66657211 */ /* 0x000fe400028f0eff */
[----:B------:R-:W-:Y:S02]  /*2470*/  LOP3.LUT R102, R5, 0x36, RZ, 0xfc, !PT ;  /* 0x0000003605667812 */ /* 0x000fe400078efcff */
[----:B------:R0:W5:Y:S01]  /*2480*/  @P2 LDG.E.U8 R155, desc[UR26][R82.64] ;  /* 0x0000001a529b2981 */ /* 0x000162000c1e1100 */
[----:B------:R-:W-:-:S02]  /*2490*/  PRMT R143, RZ, 0x7610, R143 ;  /* 0x00007610ff8f7816 */ /* 0x000fc4000000008f */
[----:B------:R-:W-:Y:S01]  /*24a0*/  ISETP.LT.AND P1, PT, R102, R108, P1 ;  /* 0x0000006c6600720c */ /* 0x000fe20000f21270 */
[----:B0-----:R-:W-:Y:S02]  /*24b0*/  @P2 IMAD.MOV.U32 R82, RZ, RZ, R96 ;  /* 0x000000ffff522224 */ /* 0x001fe400078e0060 */
[----:B------:R-:W-:-:S05]  /*24c0*/  @P2 IMAD.MOV.U32 R83, RZ, RZ, R99 ;  /* 0x000000ffff532224 */ /* 0x000fca00078e0063 */
        /* <DEDUP_REMOVED lines=15> */
[----:B------:R-:W-:Y:S01]  /*25c0*/  @P2 IMAD.MOV.U32 R83, RZ, RZ, R93 ;  /* 0x000000ffff532224 */ /* 0x000fe200078e005d */
[----:B------:R-:W-:-:S04]  /*25d0*/  IADD3 R100, P5, PT, R103, R104, RZ ;  /* 0x0000006867647210 */ /* 0x000fc80007fbe0ff */
[----:B------:R0:W5:Y:S01]  /*25e0*/  @P2 LDG.E.U8 R126, desc[UR26][R82.64] ;  /* 0x0000001a527e2981 */ /* 0x000162000c1e1100 */
[----:B------:R-:W-:Y:S02]  /*25f0*/  PRMT R157, RZ, 0x7610, R157 ;  /* 0x00007610ff9d7816 */ /* 0x000fe4000000009d */
[----:B------:R-:W-:Y:S01]  /*2600*/  LEA.HI.X.SX32 R103, R103, R106, 0x1, P5 ;  /* 0x0000006a67677211 */ /* 0x000fe200028f0eff */
[----:B0-----:R-:W-:Y:S02]  /*2610*/  @P2 IMAD.MOV.U32 R82, RZ, RZ, R98 ;  /* 0x000000ffff522224 */ /* 0x001fe400078e0062 */
[----:B------:R-:W-:-:S05]  /*2620*/  @P2 IMAD.MOV.U32 R83, RZ, RZ, R101 ;  /* 0x000000ffff532224 */ /* 0x000fca00078e0065 */
[----:B------:R0:W5:Y:S01]  /*2630*/  @P2 LDG.E.U8 R128, desc[UR26][R82.64] ;  /* 0x0000001a52802981 */ /* 0x000162000c1e1100 */
[----:B------:R-:W-:Y:S01]  /*2640*/  PRMT R163, RZ, 0x7610, R163 ;  /* 0x00007610ffa37816 */ /* 0x000fe200000000a3 */
[----:B0-----:R-:W-:Y:S02]  /*2650*/  @P2 IMAD.MOV.U32 R82, RZ, RZ, R92 ;  /* 0x000000ffff522224 */ /* 0x001fe400078e005c */
[----:B------:R-:W-:-:S05]  /*2660*/  @P2 IMAD.MOV.U32 R83, RZ, RZ, R95 ;  /* 0x000000ffff532224 */ /* 0x000fca00078e005f */
[----:B------:R0:W5:Y:S02]  /*2670*/  @P2 LDG.E.U8 R157, desc[UR26][R82.64] ;  /* 0x0000001a529d2981 */ /* 0x000164000c1e1100 */
[----:B0-----:R-:W-:Y:S02]  /*2680*/  @P2 IMAD.MOV.U32 R82, RZ, RZ, R100 ;  /* 0x000000ffff522224 */ /* 0x001fe400078e0064 */
[----:B------:R-:W-:-:S05]  /*2690*/  @P2 IMAD.MOV.U32 R83, RZ, RZ, R103 ;  /* 0x000000ffff532224 */ /* 0x000fca00078e0067 */
[----:B------:R-:W5:Y:S01]  /*26a0*/  @P2 LDG.E.U8 R163, desc[UR26][R82.64] ;  /* 0x0000001a52a32981 */ /* 0x000f62000c1e1100 */
[----:B------:R-:W-:-:S04]  /*26b0*/  @!UP0 UIADD3 UR4, UPT, UPT, -UR6, 0x100000, URZ ;  /* 0x0010000006048890 */ /* 0x000fc8000fffe1ff */
[----:B------:R-:W-:Y:S02]  /*26c0*/  @!UP0 USHF.L.U32 UR5, UR4, 0xb, URZ ;  /* 0x0000000b04058899 */ /* 0x000fe400080006ff */
[----:B------:R-:W-:Y:S01]  /*26d0*/  @!UP0 USHF.L.U32 UR4, UR4, 0x1, URZ ;  /* 0x0000000104048899 */ /* 0x000fe200080006ff */
[----:B------:R-:W-:Y:S01]  /*26e0*/  VOTEU.ALL UP0, P0 ;  /* 0x0000000000ff7886 */ /* 0x000fe20000000000 */
[C---:B------:R-:W-:Y:S02]  /*26f0*/  LOP3.LUT R104, R6.reuse, 0x10, RZ, 0x3c, !PT ;  /* 0x0000001006687812 */ /* 0x040fe400078e3cff */
[----:B------:R-:W-:-:S08]  /*2700*/  LOP3.LUT R106, R6, 0x30, RZ, 0x3c, !PT ;  /* 0x00000030066a7812 */ /* 0x000fd000078e3cff */
[----:B------:R0:W1:Y:S01]  /*2710*/  @!UP0 SYNCS.EXCH.64 URZ, [UR13+0x2808], UR4 ;  /* 0x002808040dff85b2 */ /* 0x0000620008000100 */
[----:B--2---:R2:W-:Y:S04]  /*2720*/  STS.U8 [R6+UR13], R105 ;  /* 0x0000006906007988 */ /* 0x0045e8000800000d */
[----:B---3--:R0:W-:Y:S01]  /*2730*/  STS.U8 [R6+UR13+0x200], R111 ;  /* 0x0002006f06007988 */ /* 0x0081e2000800000d */
[----:B--2---:R-:W-:-:S03]  /*2740*/  LOP3.LUT R105, R6, 0x20, RZ, 0x3c, !PT ;  /* 0x0000002006697812 */ /* 0x004fc600078e3cff */
[----:B----4-:R0:W-:Y:S04]  /*2750*/  STS.U8 [R6+UR13+0x400], R113 ;  /* 0x0004007106007988 */ /* 0x0101e8000800000d */
[----:B-----5:R0:W-:Y:S04]  /*2760*/  STS.U8 [R6+UR13+0x600], R115 ;  /* 0x0006007306007988 */ /* 0x0201e8000800000d */
[----:B------:R0:W-:Y:S04]  /*2770*/  STS.U8 [R6+UR13+0xa00], R109 ;  /* 0x000a006d06007988 */ /* 0x0001e8000800000d */
        /* <DEDUP_REMOVED lines=23> */
[----:B------:R0:W-:Y:S01]  /*28f0*/  STS.U8 [R106+UR13+0x780], R149 ;  /* 0x000780956a007988 */ /* 0x0001e2000800000d */
[----:B------:R-:W-:-:S04]  /*2900*/  ISETP.NE.U32.AND P1, PT, RZ, UR7, PT ;  /* 0x00000007ff007c0c */ /* 0x000fc8000bf25070 */
[C---:B------:R-:W-:Y:S02]  /*2910*/  ISETP.LT.OR P2, PT, R4.reuse, 0x40, P1 ;  /* 0x000000400400780c */ /* 0x040fe40000f41670 */
[----:B------:R-:W-:Y:S01]  /*2920*/  ISETP.GE.AND P3, PT, R4, 0x80, PT ;  /* 0x000000800400780c */ /* 0x000fe20003f66270 */
        /* <DEDUP_REMOVED lines=11> */
[----:B-1----:R1:W-:Y:S06]  /*29e0*/  MEMBAR.ALL.CTA ;  /* 0x0000000000007992 */ /* 0x0023ec0000008000 */
[----:B-1----:R-:W1:Y:S02]  /*29f0*/  FENCE.VIEW.ASYNC.S ;  /* 0x00000000000073c6 */ /* 0x002e640000000000 */
[----:B-1----:R-:W-:Y:S06]  /*2a00*/  BAR.SYNC.DEFER_BLOCKING 0x0 ;  /* 0x0000000000007b1d */ /* 0x002fec0000010000 */
[----:B------:R-:W-:Y:S05]  /*2a10*/  @P2 BRA `(.L_x_6) ;  /* 0x0000000000682947 */ /* 0x000fea0003800000 */
[----:B0-----:R-:W-:Y:S02]  /*2a20*/  UIADD3 UR4, UPT, UPT, UR13, 0x2000, URZ ;  /* 0x000020000d047890 */ /* 0x001fe4000fffe0ff */
[----:B------:R-:W-:Y:S02]  /*2a30*/  USHF.R.U32.HI UR6, URZ, 0x4, UR13 ;  /* 0x00000004ff067899 */ /* 0x000fe4000801160d */
[----:B------:R-:W-:Y:S02]  /*2a40*/  USHF.R.U32.HI UR4, URZ, 0x4, UR4 ;  /* 0x00000004ff047899 */ /* 0x000fe40008011604 */
[----:B------:R-:W-:Y:S02]  /*2a50*/  USGXT.U32 UR6, UR6, 0xe ;  /* 0x0000000e0606789a */ /* 0x000fe40008000000 */
[----:B------:R-:W-:Y:S01]  /*2a60*/  USGXT.U32 UR8, UR4, 0xe ;  /* 0x0000000e0408789a */ /* 0x000fe20008000000 */
[----:B------:R-:W-:Y:S01]  /*2a70*/  UMOV UR10, 0xffffff80 ;  /* 0xffffff80000a7882 */ /* 0x000fe20000000000 */
[----:B------:R-:W-:Y:S01]  /*2a80*/  UMOV UR11, 0x7fffbfdf ;  /* 0x7fffbfdf000b7882 */ /* 0x000fe20000000000 */
[----:B------:R-:W-:Y:S01]  /*2a90*/  UMOV UR16, 0xfffffffe ;  /* 0xfffffffe00107882 */ /* 0x000fe20000000000 */
[----:B------:R-:W-:Y:S01]  /*2aa0*/  UMOV UR17, 0x7fffbfdf ;  /* 0x7fffbfdf00117882 */ /* 0x000fe20000000000 */
[----:B------:R-:W-:Y:S01]  /*2ab0*/  UMOV UR7, URZ ;  /* 0x000000ff00077c82 */ /* 0x000fe20008000000 */
[----:B------:R-:W-:Y:S01]  /*2ac0*/  UMOV UR9, URZ ;  /* 0x000000ff00097c82 */ /* 0x000fe20008000000 */
[----:B------:R-:W-:-:S02]  /*2ad0*/  UIADD3.64 UR10, UPT, UPT, UR6, -UR10, URZ ;  /* 0x8000000a060a7297 */ /* 0x000fc4000fffe0ff */
[----:B------:R-:W-:Y:S01]  /*2ae0*/  UIADD3.64 UR16, UPT, UPT, UR8, -UR16, URZ ;  /* 0x8000001008107297 */ /* 0x000fe2000fffe0ff */
[----:B------:R-:W-:Y:S01]  /*2af0*/  UMOV UR18, 0x0 ;  /* 0x0000000000127882 */ /* 0x000fe20000000000 */
[----:B------:R-:W-:Y:S01]  /*2b00*/  UMOV UR19, 0x4048490 ;  /* 0x0404849000137882 */ /* 0x000fe20000000000 */
[----:B------:R-:W-:Y:S01]  /*2b10*/  UMOV UR4, UR15 ;  /* 0x0000000f00047c82 */ /* 0x000fe20008000000 */
[----:B------:R-:W-:Y:S01]  /*2b20*/  UMOV UR5, URZ ;  /* 0x000000ff00057c82 */ /* 0x000fe20008000000 */
[----:B------:R-:W-:Y:S01]  /*2b30*/  UMOV UR7, 0x80004020 ;  /* 0x8000402000077882 */ /* 0x000fe20000000000 */
[----:B------:R-:W-:Y:S01]  /*2b40*/  UMOV UR9, 0x80004020 ;  /* 0x8000402000097882 */ /* 0x000fe20000000000 */
[----:B------:R-:W-:Y:S01]  /*2b50*/  UMOV UR20, 0x0 ;  /* 0x0000000000147882 */ /* 0x000fe20000000000 */
[----:B------:R-:W-:Y:S01]  /*2b60*/  UMOV UR21, 0x4048490 ;  /* 0x0404849000157882 */ /* 0x000fe20000000000 */
[----:B------:R-:W-:Y:S01]  /*2b70*/  UMOV UR4, UR4 ;  /* 0x0000000400047c82 */ /* 0x000fe20008000000 */
[----:B------:R1:W-:Y:S01]  /*2b80*/  UTCQMMA gdesc[UR6], gdesc[UR8], tmem[UR12], tmem[UR18], idesc[UR19], !UPT ;  /* 0x00ff1208060075ea */ /* 0x0003e2000f80030c */
[----:B------:R1:W-:Y:S01]  /*2b90*/  UTCQMMA gdesc[UR10], gdesc[UR16], tmem[UR12], tmem[UR20], idesc[UR21], UPT ;  /* 0x00ff14100a0075ea */ /* 0x0003e2000b80030c */
[----:B------:R1:W-:Y:S01]  /*2ba0*/  UTCBAR [UR4], URZ ;  /* 0x000000ff040073e9 */ /* 0x0003e200080000ff */
[----:B------:R-:W-:Y:S01]  /*2bb0*/  NOP ;  /* 0x0000000000007918 */ /* 0x000fe20000000000 */
.L_x_6:
[----:B01----:R-:W-:Y:S01]  /*2bc0*/  UMOV UR4, URZ ;  /* 0x000000ff00047c82 */ /* 0x003fe20008000000 */
[----:B------:R-:W-:Y:S05]  /*2bd0*/  @!P3 BRA `(.L_x_7) ;  /* 0x0000001400acb947 */ /* 0x000fea0003800000 */
[----:B------:R-:W-:Y:S01]  /*2be0*/  SHF.R.S32.HI R83, RZ, 0x1f, R4 ;  /* 0x0000001fff537819 */ /* 0x000fe20000011404 */
[----:B------:R-:W0:Y:S01]  /*2bf0*/  LDCU.64 UR28, c[0x0][0x3a8] ;  /* 0x00007500ff1c77ac */ /* 0x000e220008000a00 */
[----:B------:R-:W-:Y:S02]  /*2c00*/  VIADD R108, R108, 0xffffffc0 ;  /* 0xffffffc06c6c7836 */ /* 0x000fe40000000000 */
[----:B------:R-:W-:Y:S01]  /*2c10*/  LEA.HI R83, R83, R4, RZ, 0x6 ;  /* 0x0000000453537211 */ /* 0x000fe200078f30ff */
[----:B------:R-:W-:Y:S01]  /*2c20*/  UIADD3 UR4, UPT, UPT, UR13, 0x1000, URZ ;  /* 0x000010000d047890 */ /* 0x000fe2000fffe0ff */
[----:B------:R-:W-:Y:S01]  /*2c30*/  IMAD.MOV.U32 R82, RZ, RZ, RZ ;  /* 0x000000ffff527224 */ /* 0x000fe200078e00ff */
[----:B------:R-:W-:Y:S01]  /*2c40*/  UIADD3 UR5, UPT, UPT, UR13, 0x2400, URZ ;  /* 0x000024000d057890 */ /* 0x000fe2000fffe0ff */
[----:B------:R-:W-:Y:S01]  /*2c50*/  SHF.R.S32.HI R83, RZ, 0x6, R83 ;  /* 0x00000006ff537819 */ /* 0x000fe20000011453 */
[----:B------:R-:W-:Y:S02]  /*2c60*/  USHF.R.U32.HI UR4, URZ, 0x4, UR4 ;  /* 0x00000004ff047899 */ /* 0x000fe40008011604 */
[----:B------:R-:W-:Y:S01]  /*2c70*/  USHF.R.U32.HI UR5, URZ, 0x4, UR5 ;  /* 0x00000004ff057899 */ /* 0x000fe20008011605 */
[----:B------:R-:W-:Y:S01]  /*2c80*/  VIMNMX R83, PT, PT, R83, 0x2, !PT ;  /* 0x0000000253537848 */ /* 0x000fe20007fe0100 */
[----:B------:R-:W-:-:S02]  /*2c90*/  USGXT.U32 UR6, UR4, 0xe ;  /* 0x0000000e0406789a */ /* 0x000fc40008000000 */
[----:B------:R-:W-:Y:S02]  /*2ca0*/  USGXT.U32 UR8, UR5, 0xe ;  /* 0x0000000e0508789a */ /* 0x000fe40008000000 */
[----:B------:R-:W-:Y:S01]  /*2cb0*/  VIADD R107, R83, 0xffffffff ;  /* 0xffffffff536b7836 */ /* 0x000fe20000000000 */
[----:B------:R-:W-:Y:S01]  /*2cc0*/  UMOV UR16, 0xffffff80 ;  /* 0xffffff8000107882 */ /* 0x000fe20000000000 */
[----:B------:R-:W-:Y:S01]  /*2cd0*/  UMOV UR17, 0x7fffbfdf ;  /* 0x7fffbfdf00117882 */ /* 0x000fe20000000000 */
[----:B------:R-:W-:Y:S01]  /*2ce0*/  UMOV UR18, 0xfffffffe ;  /* 0xfffffffe00127882 */ /* 0x000fe20000000000 */
[----:B------:R-:W-:Y:S01]  /*2cf0*/  UMOV UR19, 0x7fffbfdf ;  /* 0x7fffbfdf00137882 */ /* 0x000fe20000000000 */
[----:B------:R-:W-:Y:S01]  /*2d00*/  UMOV UR7, URZ ;  /* 0x000000ff00077c82 */ /* 0x000fe20008000000 */
[----:B------:R-:W-:Y:S01]  /*2d10*/  UMOV UR9, URZ ;  /* 0x000000ff00097c82 */ /* 0x000fe20008000000 */
[----:B0-----:R-:W-:Y:S02]  /*2d20*/  USHF.L.U32 UR28, UR28, 0x6, URZ ;  /* 0x000000061c1c7899 */ /* 0x001fe400080006ff */
[----:B------:R-:W-:-:S02]  /*2d30*/  USHF.L.U32 UR29, UR29, 0x6, URZ ;  /* 0x000000061d1d7899 */ /* 0x000fc400080006ff */
[----:B------:R-:W-:Y:S02]  /*2d40*/  UIADD3.64 UR16, UPT, UPT, UR6, -UR16, URZ ;  /* 0x8000001006107297 */ /* 0x000fe4000fffe0ff */
[----:B------:R-:W-:Y:S01]  /*2d50*/  UIADD3.64 UR18, UPT, UPT, UR8, -UR18, URZ ;  /* 0x8000001208127297 */ /* 0x000fe2000fffe0ff */
[----:B------:R-:W-:Y:S01]  /*2d60*/  UMOV UR30, 0x1 ;  /* 0x00000001001e7882 */ /* 0x000fe20000000000 */
[----:B------:R-:W-:-:S10]  /*2d70*/  UMOV UR5, URZ ;  /* 0x000000ff00057c82 */ /* 0x000fd40008000000 */
.L_x_10:
[----:B------:R-:W-:Y:S02]  /*2d80*/  USHF.R.S32.HI UR10, URZ, 0x1f, UR29 ;  /* 0x0000001fff0a7899 */ /* 0x000fe4000801141d */
[----:B------:R-:W-:Y:S01]  /*2d90*/  IADD3 R98, P4, PT, R98, UR29, RZ ;  /* 0x0000001d62627c10 */ /* 0x000fe2000ff9e0ff */
[----:B------:R-:W-:Y:S01]  /*2da0*/  USHF.R.S32.HI UR4, URZ, 0x1f, UR28 ;  /* 0x0000001fff047899 */ /* 0x000fe2000801141c */
[----:B------:R-:W-:Y:S01]  /*2db0*/  IADD3 R96, P3, PT, R96, UR29, RZ ;  /* 0x0000001d60607c10 */ /* 0x000fe2000ff7e0ff */
[----:B------:R-:W-:Y:S01]  /*2dc0*/  IMAD.U32 R82, R82, -0x80000000, RZ ;  /* 0x8000000052527824 */ /* 0x000fe200078e00ff */
[----:B------:R-:W-:Y:S02]  /*2dd0*/  IADD3 R94, P2, PT, R94, UR29, RZ ;  /* 0x0000001d5e5e7c10 */ /* 0x000fe4000ff5e0ff */
[----:B------:R-:W-:Y:S01]  /*2de0*/  IADD3.X R101, PT, PT, R101, UR10, RZ, P4, !PT ;  /* 0x0000000a65657c10 */ /* 0x000fe2000a7fe4ff */
[----:B0-----:R-:W0:Y:S01]  /*2df0*/  SYNCS.PHASECHK.TRANS64.TRYWAIT P6, [UR15], R82 ;  /* 0x00000052ff0075a7 */ /* 0x001e2200080c110f */
[----:B------:R-:W-:-:S02]  /*2e00*/  IADD3 R90, P4, PT, R90, UR29, RZ ;  /* 0x0000001d5a5a7c10 */ /* 0x000fc4000ff9e0ff */
[----:B------:R-:W-:Y:S02]  /*2e10*/  IADD3.X R99, PT, PT, R99, UR10, RZ, P3, !PT ;  /* 0x0000000a63637c10 */ /* 0x000fe40009ffe4ff */
[----:B------:R-:W-:Y:S02]  /*2e20*/  IADD3.X R93, PT, PT, R93, UR10, RZ, P4, !PT ;  /* 0x0000000a5d5d7c10 */ /* 0x000fe4000a7fe4ff */
[----:B------:R-:W-:Y:S02]  /*2e30*/  IADD3 R88, P3, PT, R88, UR29, RZ ;  /* 0x0000001d58587c10 */ /* 0x000fe4000ff7e0ff */
[----:B------:R-:W-:Y:S02]  /*2e40*/  IADD3 R64, P4, PT, R64, UR28, RZ ;  /* 0x0000001c40407c10 */ /* 0x000fe4000ff9e0ff */
[----:B------:R-:W-:Y:S02]  /*2e50*/  IADD3.X R91, PT, PT, R91, UR10, RZ, P3, !PT ;  /* 0x0000000a5b5b7c10 */ /* 0x000fe40009ffe4ff */
[----:B------:R-:W-:-:S02]  /*2e60*/  IADD3.X R67, PT, PT, R67, UR4, RZ, P4, !PT ;  /* 0x0000000443437c10 */ /* 0x000fc4000a7fe4ff */
[----:B------:R-:W-:Y:S02]  /*2e70*/  IADD3 R48, P3, PT, R48, UR28, RZ ;  /* 0x0000001c30307c10 */ /* 0x000fe4000ff7e0ff */
[----:B------:R-:W-:Y:S02]  /*2e80*/  IADD3 R62, P4, PT, R62, UR28, RZ ;  /* 0x0000001c3e3e7c10 */ /* 0x000fe4000ff9e0ff */
[----:B------:R-:W-:Y:S02]  /*2e90*/  IADD3.X R97, PT, PT, R97, UR10, RZ, P2, !PT ;  /* 0x0000000a61617c10 */ /* 0x000fe400097fe4ff */
[----:B------:R-:W-:Y:S02]  /*2ea0*/  IADD3 R86, P2, PT, R86, UR29, RZ ;  /* 0x0000001d56567c10 */ /* 0x000fe4000ff5e0ff */
[----:B------:R-:W-:Y:S02]  /*2eb0*/  IADD3.X R49, PT, PT, R49, UR4, RZ, P3, !PT ;  /* 0x0000000431317c10 */ /* 0x000fe40009ffe4ff */
[----:B------:R-:W-:-:S02]  /*2ec0*/  IADD3.X R65, PT, PT, R65, UR4, RZ, P4, !PT ;  /* 0x0000000441417c10 */ /* 0x000fc4000a7fe4ff */
[----:B------:R-:W-:Y:S02]  /*2ed0*/  IADD3 R100, P5, PT, R100, UR29, RZ ;  /* 0x0000001d64647c10 */ /* 0x000fe4000ffbe0ff */
[----:B------:R-:W-:Y:S02]  /*2ee0*/  IADD3 R46, P3, PT, R46, UR28, RZ ;  /* 0x0000001c2e2e7c10 */ /* 0x000fe4000ff7e0ff */
[----:B------:R-:W-:Y:S02]  /*2ef0*/  IADD3 R60, P4, PT, R60, UR28, RZ ;  /* 0x0000001c3c3c7c10 */ /* 0x000fe4000ff9e0ff */
[----:B------:R-:W-:Y:S02]  /*2f00*/  IADD3.X R89, PT, PT, R89, UR10, RZ, P2, !PT ;  /* 0x0000000a59597c10 */ /* 0x000fe400097fe4ff */
[----:B------:R-:W-:Y:S02]  /*2f10*/  IADD3 R30, P2, PT, R30, UR28, RZ ;  /* 0x0000001c1e1e7c10 */ /* 0x000fe4000ff5e0ff */
[----:B------:R-:W-:-:S02]  /*2f20*/  IADD3.X R103, PT, PT, R103, UR10, RZ, P5, !PT ;  /* 0x0000000a67677c10 */ /* 0x000fc4000affe4ff */
[----:B------:R-:W-:Y:S02]  /*2f30*/  IADD3.X R47, PT, PT, R47, UR4, RZ, P3, !PT ;  /* 0x000000042f2f7c10 */ /* 0x000fe40009ffe4ff */
[----:B------:R-:W-:Y:S02]  /*2f40*/  IADD3.X R63, PT, PT, R63, UR4, RZ, P4, !PT ;  /* 0x000000043f3f7c10 */ /* 0x000fe4000a7fe4ff */
[----:B------:R-:W-:Y:S02]  /*2f50*/  IADD3 R92, P5, PT, R92, UR29, RZ ;  /* 0x0000001d5c5c7c10 */ /* 0x000fe4000ffbe0ff */
[----:B------:R-:W-:Y:S02]  /*2f60*/  IADD3 R42, P3, PT, R42, UR28, RZ ;  /* 0x0000001c2a2a7c10 */ /* 0x000fe4000ff7e0ff */
[----:B------:R-:W-:Y:S02]  /*2f70*/  IADD3 R58, P4, PT, R58, UR28, RZ ;  /* 0x0000001c3a3a7c10 */ /* 0x000fe4000ff9e0ff */
[----:B------:R-:W-:-:S02]  /*2f80*/  IADD3.X R31, PT, PT, R31, UR4, RZ, P2, !PT ;  /* 0x000000041f1f7c10 */ /* 0x000fc400097fe4ff */
[----:B------:R-:W-:Y:S02]  /*2f90*/  IADD3 R26, P2, PT, R26, UR28, RZ ;  /* 0x0000001c1a1a7c10 */ /* 0x000fe4000ff5e0ff */
[----:B------:R-:W-:Y:S02]  /*2fa0*/  IADD3.X R95, PT, PT, R95, UR10, RZ, P5, !PT ;  /* 0x0000000a5f5f7c10 */ /* 0x000fe4000affe4ff */
[----:B------:R-:W-:Y:S02]  /*2fb0*/  IADD3.X R45, PT, PT, R45, UR4, RZ, P3, !PT ;  /* 0x000000042d2d7c10 */ /* 0x000fe40009ffe4ff */
[----:B------:R-:W-:Y:S02]  /*2fc0*/  IADD3.X R61, PT, PT, R61, UR4, RZ, P4, !PT ;  /* 0x000000043d3d7c10 */ /* 0x000fe4000a7fe4ff */
[----:B------:R-:W-:Y:S02]  /*2fd0*/  IADD3 R80, P5, PT, R80, UR28, RZ ;  /* 0x0000001c50507c10 */ /* 0x000fe4000ffbe0ff */
[----:B------:R-:W-:-:S02]  /*2fe0*/  IADD3 R40, P3, PT, R40, UR28, RZ ;  /* 0x0000001c28287c10 */ /* 0x000fc4000ff7e0ff */
[----:B------:R-:W-:Y:S02]  /*2ff0*/  IADD3 R56, P4, PT, R56, UR28, RZ ;  /* 0x0000001c38387c10 */ /* 0x000fe4000ff9e0ff */
[----:B------:R-:W-:Y:S02]  /*3000*/  IADD3.X R27, PT, PT, R27, UR4, RZ, P2, !PT ;  /* 0x000000041b1b7c10 */ /* 0x000fe400097fe4ff */
[----:B------:R-:W-:Y:S02]  /*3010*/  IADD3 R24, P2, PT, R24, UR28, RZ ;  /* 0x0000001c18187c10 */ /* 0x000fe4000ff5e0ff */
[----:B------:R-:W-:Y:S02]  /*3020*/  IADD3.X R87, PT, PT, R87, UR4, RZ, P5, !PT ;  /* 0x0000000457577c10 */ /* 0x000fe4000affe4ff */
        /* <DEDUP_REMOVED lines=31> */
[----:B------:R-:W-:-:S02]  /*3220*/  LOP3.LUT R83, R5, 0x2, RZ, 0xfc, !PT ;  /* 0x0000000205537812 */ /* 0x000fc400078efcff */
[----:B------:R-:W-:Y:S02]  /*3230*/  IADD3.X R79, PT, PT, R79, UR4, RZ, P5, !PT ;  /* 0x000000044f4f7c10 */ /* 0x000fe4000affe4ff */
[----:B------:R-:W-:Y:S02]  /*3240*/  IADD3.X R69, PT, PT, R69, UR4, RZ, P3, !PT ;  /* 0x0000000445457c10 */ /* 0x000fe40009ffe4ff */
[----:B------:R-:W-:Y:S02]  /*3250*/  IADD3.X R51, PT, PT, R51, UR4, RZ, P4, !PT ;  /* 0x0000000433337c10 */ /* 0x000fe4000a7fe4ff */
[----:B------:R-:W-:Y:S02]  /*3260*/  IADD3 R68, P5, PT, R68, UR28, RZ ;  /* 0x0000001c44447c10 */ /* 0x000fe4000ffbe0ff */
[----:B------:R-:W-:Y:S02]  /*3270*/  IADD3 R32, P3, PT, R32, UR28, RZ ;  /* 0x0000001c20207c10 */ /* 0x000fe4000ff7e0ff */
[----:B------:R-:W-:-:S02]  /*3280*/  IADD3 R8, P4, PT, R8, UR28, RZ ;  /* 0x0000001c08087c10 */ /* 0x000fc4000ff9e0ff */
[----:B------:R-:W-:Y:S02]  /*3290*/  IADD3.X R35, PT, PT, R35, UR4, RZ, P2, !PT ;  /* 0x0000000423237c10 */ /* 0x000fe400097fe4ff */
[----:B------:R-:W-:Y:S02]  /*32a0*/  ISETP.GE.AND P2, PT, R83, R108, PT ;  /* 0x0000006c5300720c */ /* 0x000fe40003f46270 */
[C---:B------:R-:W-:Y:S02]  /*32b0*/  LOP3.LUT R109, R5.reuse, 0x6, RZ, 0xfc, !PT ;  /* 0x00000006056d7812 */ /* 0x040fe400078efcff */
[----:B------:R-:W-:Y:S02]  /*32c0*/  LOP3.LUT R83, R5, 0x4, RZ, 0xfc, !PT ;  /* 0x0000000405537812 */ /* 0x000fe400078efcff */
[----:B------:R-:W-:Y:S02]  /*32d0*/  IADD3.X R71, PT, PT, R71, UR4, RZ, P5, !PT ;  /* 0x0000000447477c10 */ /* 0x000fe4000affe4ff */
[----:B------:R-:W-:-:S02]  /*32e0*/  IADD3.X R33, PT, PT, R33, UR4, RZ, P3, !PT ;  /* 0x0000000421217c10 */ /* 0x000fc40009ffe4ff */
[----:B------:R-:W-:Y:S02]  /*32f0*/  IADD3.X R9, PT, PT, R9, UR4, RZ, P4, !PT ;  /* 0x0000000409097c10 */ /* 0x000fe4000a7fe4ff */
[-C--:B------:R-:W-:Y:S02]  /*3300*/  ISETP.GE.AND P4, PT, R109, R108.reuse, PT ;  /* 0x0000006c6d00720c */ /* 0x080fe40003f86270 */
[-C--:B------:R-:W-:Y:S02]  /*3310*/  ISETP.GE.AND P3, PT, R83, R108.reuse, PT ;  /* 0x0000006c5300720c */ /* 0x080fe40003f66270 */
[----:B------:R-:W-:Y:S02]  /*3320*/  PRMT R109, RZ, 0x7610, R109 ;  /* 0x00007610ff6d7816 */ /* 0x000fe4000000006d */
[----:B------:R-:W-:Y:S01]  /*3330*/  ISETP.GE.AND P5, PT, R5, R108, PT ;  /* 0x0000006c0500720c */ /* 0x000fe20003fa6270 */
[----:B0-----:R-:W-:-:S12]  /*3340*/  @!P6 BRA `(.L_x_8) ;  /* 0x000000180044e947 */ /* 0x001fd80003800000 */
.L_x_16:
[----:B------:R-:W-:Y:S01]  /*3350*/  LOP3.LUT R83, R5, 0x8, RZ, 0xfc, !PT ;  /* 0x0000000805537812 */ /* 0x000fe200078efcff */
[----:B------:R-:W2:Y:S01]  /*3360*/  @!P5 LDG.E.U8 R109, desc[UR26][R8.64] ;  /* 0x0000001a086dd981 */ /* 0x000ea2000c1e1100 */
[----:B------:R-:W-:Y:S02]  /*3370*/  PRMT R125, RZ, 0x7610, R125 ;  /* 0x00007610ff7d7816 */ /* 0x000fe4000000007d */
[-C--:B------:R-:W-:Y:S02]  /*3380*/  ISETP.GE.AND P5, PT, R83, R108.reuse, PT ;  /* 0x0000006c5300720c */ /* 0x080fe40003fa6270 */
[----:B------:R-:W-:Y:S02]  /*3390*/  LOP3.LUT R83, R5, 0xa, RZ, 0xfc, !PT ;  /* 0x0000000a05537812 */ /* 0x000fe400078efcff */
[----:B------:R-:W-:Y:S01]  /*33a0*/  PRMT R120, RZ, 0x7610, R120 ;  /* 0x00007610ff787816 */ /* 0x000fe20000000078 */
[----:B------:R-:W3:Y:S01]  /*33b0*/  @!P2 LDG.E.U8 R125, desc[UR26][R32.64] ;  /* 0x0000001a207da981 */ /* 0x000ee2000c1e1100 */
[----:B------:R-:W-:-:S02]  /*33c0*/  ISETP.GE.AND P2, PT, R83, R108, PT ;  /* 0x0000006c5300720c */ /* 0x000fc40003f46270 */
[----:B------:R-:W-:Y:S02]  /*33d0*/  LOP3.LUT R83, R5, 0xc, RZ, 0xfc, !PT ;  /* 0x0000000c05537812 */ /* 0x000fe400078efcff */
[----:B------:R-:W4:Y:S01]  /*33e0*/  @!P3 LDG.E.U8 R120, desc[UR26][R50.64] ;  /* 0x0000001a3278b981 */ /* 0x000f22000c1e1100 */
[----:B------:R-:W-:Y:S01]  /*33f0*/  PRMT R139, RZ, 0x7610, R139 ;  /* 0x00007610ff8b7816 */ /* 0x000fe2000000008b */
[----:B------:R-:W-:Y:S01]  /*3400*/  @!P4 IMAD.MOV.U32 R82, RZ, RZ, R66 ;  /* 0x000000ffff52c224 */ /* 0x000fe200078e0042 */
[----:B------:R-:W-:Y:S01]  /*3410*/  ISETP.GE.AND P3, PT, R83, R108, PT ;  /* 0x0000006c5300720c */ /* 0x000fe20003f66270 */
[----:B------:R-:W-:Y:S01]  /*3420*/  @!P4 IMAD.MOV.U32 R83, RZ, RZ, R69 ;  /* 0x000000ffff53c224 */ /* 0x000fe200078e0045 */
[----:B------:R-:W-:-:S04]  /*3430*/  LEA.HI R113, R0, 0xe, RZ, 0x1a ;  /* 0x0000000e00717811 */ /* 0x000fc800078fd0ff */
[----:B------:R0:W5:Y:S01]  /*3440*/  @!P4 LDG.E.U8 R139, desc[UR26][R82.64] ;  /* 0x0000001a528bc981 */ /* 0x000162000c1e1100 */
[----:B------:R-:W-:Y:S02]  /*3450*/  ISETP.GE.AND P4, PT, R113, R108, PT ;  /* 0x0000006c7100720c */ /* 0x000fe40003f86270 */
[----:B------:R-:W-:Y:S02]  /*3460*/  PRMT R118, RZ, 0x7610, R118 ;  /* 0x00007610ff767816 */ /* 0x000fe40000000076 */
[----:B------:R-:W-:Y:S02]  /*3470*/  PRMT R111, RZ, 0x7610, R111 ;  /* 0x00007610ff6f7816 */ /* 0x000fe4000000006f */
[C---:B------:R-:W-:Y:S02]  /*3480*/  LOP3.LUT R113, R5.reuse, 0x10, RZ, 0xfc, !PT ;  /* 0x0000001005717812 */ /* 0x040fe400078efcff */
[----:B------:R-:W2:Y:S01]  /*3490*/  @!P3 LDG.E.U8 R118, desc[UR26][R52.64] ;  /* 0x0000001a3476b981 */ /* 0x000ea2000c1e1100 */
[----:B0-----:R-:W-:-:S02]  /*34a0*/  LOP3.LUT R83, R5, 0x14, RZ, 0xfc, !PT ;  /* 0x0000001405537812 */ /* 0x001fc400078efcff */
[----:B------:R-:W-:Y:S01]  /*34b0*/  PRMT R137, RZ, 0x7610, R137 ;  /* 0x00007610ff897816 */ /* 0x000fe20000000089 */
[----:B------:R-:W2:Y:S01]  /*34c0*/  @!P5 LDG.E.U8 R111, desc[UR26][R10.64] ;  /* 0x0000001a0a6fd981 */ /* 0x000ea2000c1e1100 */
[-C--:B------:R-:W-:Y:S01]  /*34d0*/  ISETP.GE.AND P3, PT, R83, R108.reuse, PT ;  /* 0x0000006c5300720c */ /* 0x080fe20003f66270 */
[----:B------:R-:W-:Y:S01]  /*34e0*/  @!P4 IMAD.MOV.U32 R82, RZ, RZ, R72 ;  /* 0x000000ffff52c224 */ /* 0x000fe200078e0048 */
[----:B------:R-:W-:Y:S01]  /*34f0*/  PRMT R141, RZ, 0x7610, R141 ;  /* 0x00007610ff8d7816 */ /* 0x000fe2000000008d */
[----:B------:R-:W-:Y:S01]  /*3500*/  @!P4 IMAD.MOV.U32 R83, RZ, RZ, R75 ;  /* 0x000000ffff53c224 */ /* 0x000fe200078e004b */
[-C--:B------:R-:W-:Y:S02]  /*3510*/  ISETP.GE.AND P5, PT, R113, R108.reuse, PT ;  /* 0x0000006c7100720c */ /* 0x080fe40003fa6270 */
[C---:B------:R-:W-:Y:S02]  /*3520*/  LOP3.LUT R115, R5.reuse, 0x16, RZ, 0xfc, !PT ;  /* 0x0000001605737812 */ /* 0x040fe400078efcff */
[----:B------:R-:W-:Y:S01]  /*3530*/  LOP3.LUT R113, R5, 0x12, RZ, 0xfc, !PT ;  /* 0x0000001205717812 */ /* 0x000fe200078efcff */
[----:B------:R0:W2:Y:S01]  /*3540*/  @!P4 LDG.E.U8 R137, desc[UR26][R82.64] ;  /* 0x0000001a5289c981 */ /* 0x0000a2000c1e1100 */
[----:B------:R-:W-:-:S03]  /*3550*/  ISETP.GE.AND P4, PT, R115, R108, PT ;  /* 0x0000006c7300720c */ /* 0x000fc60003f86270 */
[----:B------:R-:W2:Y:S01]  /*3560*/  @!P2 LDG.E.U8 R141, desc[UR26][R34.64] ;  /* 0x0000001a228da981 */ /* 0x000ea2000c1e1100 */
[----:B------:R-:W-:Y:S02]  /*3570*/  ISETP.GE.AND P2, PT, R113, R108, PT ;  /* 0x0000006c7100720c */ /* 0x000fe40003f46270 */
[----:B------:R-:W-:Y:S02]  /*3580*/  PRMT R113, RZ, 0x7610, R113 ;  /* 0x00007610ff717816 */ /* 0x000fe40000000071 */
[----:B------:R-:W-:Y:S02]  /*3590*/  PRMT R116, RZ, 0x7610, R116 ;  /* 0x00007610ff747816 */ /* 0x000fe40000000074 */
[C---:B------:R-:W-:Y:S02]  /*35a0*/  LOP3.LUT R115, R5.reuse, 0x18, RZ, 0xfc, !PT ;  /* 0x0000001805737812 */ /* 0x040fe400078efcff */
[----:B------:R-:W-:Y:S01]  /*35b0*/  PRMT R121, RZ, 0x7610, R121 ;  /* 0x00007610ff797816 */ /* 0x000fe20000000079 */
[----:B------:R-:W2:Y:S01]  /*35c0*/  @!P5 LDG.E.U8 R113, desc[UR26][R20.64] ;  /* 0x0000001a1471d981 */ /* 0x000ea2000c1e1100 */
[----:B0-----:R-:W-:-:S02]  /*35d0*/  LOP3.LUT R83, R5, 0x1c, RZ, 0xfc, !PT ;  /* 0x0000001c05537812 */ /* 0x001fc400078efcff */
[-C--:B------:R-:W-:Y:S01]  /*35e0*/  ISETP.GE.AND P5, PT, R115, R108.reuse, PT ;  /* 0x0000006c7300720c */ /* 0x080fe20003fa6270 */
[----:B------:R-:W2:Y:S01]  /*35f0*/  @!P3 LDG.E.U8 R116, desc[UR26][R54.64] ;  /* 0x0000001a3674b981 */ /* 0x000ea2000c1e1100 */
[----:B------:R-:W-:Y:S01]  /*3600*/  LOP3.LUT R115, R5, 0x1a, RZ, 0xfc, !PT ;  /* 0x0000001a05737812 */ /* 0x000fe200078efcff */
[----:B------:R-:W-:Y:S01]  /*3610*/  @!P4 IMAD.MOV.U32 R82, RZ, RZ, R68 ;  /* 0x000000ffff52c224 */ /* 0x000fe200078e0044 */
[----:B------:R-:W-:Y:S01]  /*3620*/  PRMT R135, RZ, 0x7610, R135 ;  /* 0x00007610ff877816 */ /* 0x000fe20000000087 */
[----:B------:R-:W2:Y:S01]  /*3630*/  @!P2 LDG.E.U8 R121, desc[UR26][R36.64] ;  /* 0x0000001a2479a981 */ /* 0x000ea2000c1e1100 */
[-C--:B------:R-:W-:Y:S01]  /*3640*/  ISETP.GE.AND P3, PT, R83, R108.reuse, PT ;  /* 0x0000006c5300720c */ /* 0x080fe20003f66270 */
[----:B------:R-:W-:Y:S01]  /*3650*/  @!P4 IMAD.MOV.U32 R83, RZ, RZ, R71 ;  /* 0x000000ffff53c224 */ /* 0x000fe200078e0047 */
[----:B------:R-:W-:Y:S02]  /*3660*/  ISETP.GE.AND P2, PT, R115, R108, PT ;  /* 0x0000006c7300720c */ /* 0x000fe40003f46270 */
[----:B------:R-:W-:-:S02]  /*3670*/  LEA.HI R117, R0, 0x1e, RZ, 0x1a ;  /* 0x0000001e00757811 */ /* 0x000fc400078fd0ff */
[----:B------:R0:W2:Y:S02]  /*3680*/  @!P4 LDG.E.U8 R135, desc[UR26][R82.64] ;  /* 0x0000001a5287c981 */ /* 0x0000a4000c1e1100 */
[-C--:B------:R-:W-:Y:S02]  /*3690*/  ISETP.GE.AND P4, PT, R117, R108.reuse, PT ;  /* 0x0000006c7500720c */ /* 0x080fe40003f86270 */
[----:B------:R-:W-:Y:S02]  /*36a0*/  PRMT R123, RZ, 0x7610, R123 ;  /* 0x00007610ff7b7816 */ /* 0x000fe4000000007b */
[----:B------:R-:W-:Y:S02]  /*36b0*/  PRMT R114, RZ, 0x7610, R114 ;  /* 0x00007610ff727816 */ /* 0x000fe40000000072 */
[----:B------:R-:W-:Y:S02]  /*36c0*/  PRMT R115, RZ, 0x7610, R115 ;  /* 0x00007610ff737816 */ /* 0x000fe40000000073 */
[----:B0-----:R-:W-:Y:S01]  /*36d0*/  LOP3.LUT R83, R5, 0x24, RZ, 0xfc, !PT ;  /* 0x0000002405537812 */ /* 0x001fe200078efcff */
[----:B------:R-:W2:Y:S01]  /*36e0*/  @!P2 LDG.E.U8 R123, desc[UR26][R38.64] ;  /* 0x0000001a267ba981 */ /* 0x000ea2000c1e1100 */
[----:B------:R-:W-:-:S02]  /*36f0*/  ISETP.GE.AND P2, PT, R7, R108, PT ;  /* 0x0000006c0700720c */ /* 0x000fc40003f46270 */
[----:B------:R-:W-:Y:S01]  /*3700*/  LOP3.LUT R117, R5, 0x22, RZ, 0xfc, !PT ;  /* 0x0000002205757812 */ /* 0x000fe200078efcff */
[----:B------:R-:W2:Y:S01]  /*3710*/  @!P3 LDG.E.U8 R114, desc[UR26][R56.64] ;  /* 0x0000001a3872b981 */ /* 0x000ea2000c1e1100 */
[----:B------:R-:W-:Y:S01]  /*3720*/  PRMT R133, RZ, 0x7610, R133 ;  /* 0x00007610ff857816 */ /* 0x000fe20000000085 */
[----:B------:R-:W-:Y:S01]  /*3730*/  @!P4 IMAD.MOV.U32 R82, RZ, RZ, R74 ;  /* 0x000000ffff52c224 */ /* 0x000fe200078e004a */
[-C--:B------:R-:W-:Y:S01]  /*3740*/  ISETP.GE.AND P3, PT, R83, R108.reuse, PT ;  /* 0x0000006c5300720c */ /* 0x080fe20003f66270 */
[----:B------:R-:W-:Y:S01]  /*3750*/  @!P4 IMAD.MOV.U32 R83, RZ, RZ, R79 ;  /* 0x000000ffff53c224 */ /* 0x000fe200078e004f */
[----:B------:R-:W2:Y:S01]  /*3760*/  @!P5 LDG.E.U8 R115, desc[UR26][R22.64] ;  /* 0x0000001a1673d981 */ /* 0x000ea2000c1e1100 */
[----:B------:R-:W-:Y:S02]  /*3770*/  ISETP.GE.AND P5, PT, R117, R108, PT ;  /* 0x0000006c7500720c */ /* 0x000fe40003fa6270 */
[----:B------:R-:W-:Y:S01]  /*3780*/  LOP3.LUT R119, R5, 0x26, RZ, 0xfc, !PT ;  /* 0x0000002605777812 */ /* 0x000fe200078efcff */
[----:B------:R0:W2:Y:S01]  /*3790*/  @!P4 LDG.E.U8 R133, desc[UR26][R82.64] ;  /* 0x0000001a5285c981 */ /* 0x0000a2000c1e1100 */
[----:B------:R-:W-:-:S02]  /*37a0*/  PRMT R117, RZ, 0x7610, R117 ;  /* 0x00007610ff757816 */ /* 0x000fc40000000075 */
[-C--:B------:R-:W-:Y:S02]  /*37b0*/  ISETP.GE.AND P4, PT, R119, R108.reuse, PT ;  /* 0x0000006c7700720c */ /* 0x080fe40003f86270 */
[----:B------:R-:W-:Y:S02]  /*37c0*/  LOP3.LUT R119, R5, 0x28, RZ, 0xfc, !PT ;  /* 0x0000002805777812 */ /* 0x000fe400078efcff */
[----:B------:R-:W-:Y:S01]  /*37d0*/  PRMT R127, RZ, 0x7610, R127 ;  /* 0x00007610ff7f7816 */ /* 0x000fe2000000007f */
[----:B------:R-:W3:Y:S01]  /*37e0*/  @!P2 LDG.E.U8 R117, desc[UR26][R28.64] ;  /* 0x0000001a1c75a981 */ /* 0x000ee2000c1e1100 */
[-C--:B------:R-:W-:Y:S02]  /*37f0*/  ISETP.GE.AND P2, PT, R119, R108.reuse, PT ;  /* 0x0000006c7700720c */ /* 0x080fe40003f46270 */
[----:B------:R-:W-:Y:S01]  /*3800*/  LOP3.LUT R119, R5, 0x2a, RZ, 0xfc, !PT ;  /* 0x0000002a05777812 */ /* 0x000fe200078efcff */
[----:B0-----:R-:W-:Y:S01]  /*3810*/  @!P3 IMAD.MOV.U32 R82, RZ, RZ, R58 ;  /* 0x000000ffff52b224 */ /* 0x001fe200078e003a */
[----:B------:R-:W3:Y:S01]  /*3820*/  @!P5 LDG.E.U8 R127, desc[UR26][R40.64] ;  /* 0x0000001a287fd981 */ /* 0x000ee2000c1e1100 */
[----:B------:R-:W-:Y:S01]  /*3830*/  PRMT R112, RZ, 0x7610, R112 ;  /* 0x00007610ff707816 */ /* 0x000fe20000000070 */
[----:B------:R-:W-:Y:S01]  /*3840*/  @!P3 IMAD.MOV.U32 R83, RZ, RZ, R61 ;  /* 0x000000ffff53b224 */ /* 0x000fe200078e003d */
[----:B------:R-:W-:-:S02]  /*3850*/  ISETP.GE.AND P5, PT, R119, R108, PT ;  /* 0x0000006c7700720c */ /* 0x000fc40003fa6270 */
[----:B------:R-:W-:Y:S02]  /*3860*/  LOP3.LUT R119, R5, 0x2c, RZ, 0xfc, !PT ;  /* 0x0000002c05777812 */ /* 0x000fe400078efcff */
[----:B------:R-:W-:Y:S01]  /*3870*/  PRMT R131, RZ, 0x7610, R131 ;  /* 0x00007610ff837816 */ /* 0x000fe20000000083 */
[----:B------:R0:W4:Y:S01]  /*3880*/  @!P3 LDG.E.U8 R112, desc[UR26][R82.64] ;  /* 0x0000001a5270b981 */ /* 0x000122000c1e1100 */
[----:B------:R-:W-:Y:S02]  /*3890*/  ISETP.GE.AND P3, PT, R119, R108, PT ;  /* 0x0000006c7700720c */ /* 0x000fe40003f66270 */
[----:B------:R-:W-:Y:S01]  /*38a0*/  LEA.HI R129, R0, 0x2e, RZ, 0x1a ;  /* 0x0000002e00817811 */ /* 0x000fe200078fd0ff */
[----:B0-----:R-:W-:Y:S02]  /*38b0*/  @!P4 IMAD.MOV.U32 R82, RZ, RZ, R70 ;  /* 0x000000ffff52c224 */ /* 0x001fe400078e0046 */
[----:B------:R-:W-:Y:S01]  /*38c0*/  @!P4 IMAD.MOV.U32 R83, RZ, RZ, R73 ;  /* 0x000000ffff53c224 */ /* 0x000fe200078e0049 */
[----:B------:R-:W-:-:S04]  /*38d0*/  PRMT R143, RZ, 0x7610, R143 ;  /* 0x00007610ff8f7816 */ /* 0x000fc8000000008f */
[----:B------:R0:W4:Y:S01]  /*38e0*/  @!P4 LDG.E.U8 R131, desc[UR26][R82.64] ;  /* 0x0000001a5283c981 */ /* 0x000122000c1e1100 */
[-C--:B------:R-:W-:Y:S02]  /*38f0*/  ISETP.GE.AND P4, PT, R129, R108.reuse, PT ;  /* 0x0000006c8100720c */ /* 0x080fe40003f86270 */
[----:B------:R-:W-:Y:S02]  /*3900*/  PRMT R119, RZ, 0x7610, R119 ;  /* 0x00007610ff777816 */ /* 0x000fe40000000077 */
[----:B------:R-:W-:Y:S01]  /*3910*/  PRMT R110, RZ, 0x7610, R110 ;  /* 0x00007610ff6e7816 */ /* 0x000fe2000000006e */
[----:B0-----:R-:W-:Y:S02]  /*3920*/  @!P5 IMAD.MOV.U32 R82, RZ, RZ, R42 ;  /* 0x000000ffff52d224 */ /* 0x001fe400078e002a */
[----:B------:R-:W-:Y:S01]  /*3930*/  @!P5 IMAD.MOV.U32 R83, RZ, RZ, R45 ;  /* 0x000000ffff53d224 */ /* 0x000fe200078e002d */
[----:B------:R-:W-:Y:S01]  /*3940*/  LOP3.LUT R129, R5, 0x30, RZ, 0xfc, !PT ;  /* 0x0000003005817812 */ /* 0x000fe200078efcff */
[----:B------:R-:W4:Y:S04]  /*3950*/  @!P2 LDG.E.U8 R119, desc[UR26][R24.64] ;  /* 0x0000001a1877a981 */ /* 0x000f28000c1e1100 */
[----:B------:R0:W5:Y:S01]  /*3960*/  @!P5 LDG.E.U8 R143, desc[UR26][R82.64] ;  /* 0x0000001a528fd981 */ /* 0x000162000c1e1100 */
[----:B------:R-:W-:-:S02]  /*3970*/  ISETP.GE.AND P2, PT, R129, R108, PT ;  /* 0x0000006c8100720c */ /* 0x000fc40003f46270 */
[----:B------:R-:W-:Y:S01]  /*3980*/  PRMT R129, RZ, 0x7610, R129 ;  /* 0x00007610ff817816 */ /* 0x000fe20000000081 */
[----:B0-----:R-:W-:Y:S02]  /*3990*/  @!P3 IMAD.MOV.U32 R82, RZ, RZ, R60 ;  /* 0x000000ffff52b224 */ /* 0x001fe400078e003c */
[----:B------:R-:W-:-:S05]  /*39a0*/  @!P3 IMAD.MOV.U32 R83, RZ, RZ, R63 ;  /* 0x000000ffff53b224 */ /* 0x000fca00078e003f */
[----:B------:R0:W5:Y:S01]  /*39b0*/  @!P3 LDG.E.U8 R110, desc[UR26][R82.64] ;  /* 0x0000001a526eb981 */ /* 0x000162000c1e1100 */
[-C--:B------:R-:W-:Y:S02]  /*39c0*/  ISETP.GE.AND P3, PT, R77, R108.reuse, PT ;  /* 0x0000006c4d00720c */ /* 0x080fe40003f66270 */
[----:B------:R-:W-:Y:S01]  /*39d0*/  ISETP.GE.AND P5, PT, R43, R108, PT ;  /* 0x0000006c2b00720c */ /* 0x000fe20003fa6270 */
[----:B0-----:R-:W-:Y:S02]  /*39e0*/  @!P4 IMAD.MOV.U32 R82, RZ, RZ, R76 ;  /* 0x000000ffff52c224 */ /* 0x001fe400078e004c */
[----:B------:R-:W-:-:S05]  /*39f0*/  @!P4 IMAD.MOV.U32 R83, RZ, RZ, R81 ;  /* 0x000000ffff53c224 */ /* 0x000fca00078e0051 */
[----:B------:R0:W5:Y:S01]  /*3a00*/  @!P4 LDG.E.U8 R129, desc[UR26][R82.64] ;  /* 0x0000001a5281c981 */ /* 0x000162000c1e1100 */
[----:B------:R-:W-:Y:S02]  /*3a10*/  ISETP.GE.AND P4, PT, R102, R108, PT ;  /* 0x0000006c6600720c */ /* 0x000fe40003f86270 */
[----:B------:R-:W-:Y:S02]  /*3a20*/  PRMT R147, RZ, 0x7610, R147 ;  /* 0x00007610ff937816 */ /* 0x000fe40000000093 */
[----:B------:R-:W-:Y:S02]  /*3a30*/  PRMT R122, RZ, 0x7610, R122 ;  /* 0x00007610ff7a7816 */ /* 0x000fe4000000007a */
[----:B------:R-:W-:Y:S02]  /*3a40*/  PRMT R145, RZ, 0x7610, R145 ;  /* 0x00007610ff917816 */ /* 0x000fe40000000091 */
[----:B------:R-:W5:Y:S01]  /*3a50*/  @!P5 LDG.E.U8 R147, desc[UR26][R46.64] ;  /* 0x0000001a2e93d981 */ /* 0x000f62000c1e1100 */
[----:B0-----:R-:W-:-:S02]  /*3a60*/  @!P3 IMAD.MOV.U32 R82, RZ, RZ, R62 ;  /* 0x000000ffff52b224 */ /* 0x001fc400078e003e */
[----:B------:R-:W-:Y:S01]  /*3a70*/  @!P3 IMAD.MOV.U32 R83, RZ, RZ, R65 ;  /* 0x000000ffff53b224 */ /* 0x000fe200078e0041 */
[----:B------:R-:W-:Y:S01]  /*3a80*/  PRMT R149, RZ, 0x7610, R149 ;  /* 0x00007610ff957816 */ /* 0x000fe20000000095 */
[----:B------:R-:W5:Y:S01]  /*3a90*/  @!P2 LDG.E.U8 R145, desc[UR26][R26.64] ;  /* 0x0000001a1a91a981 */ /* 0x000f62000c1e1100 */
[----:B------:R-:W-:-:S03]  /*3aa0*/  ISETP.GE.AND P5, PT, R84, R108, PT ;  /* 0x0000006c5400720c */ /* 0x000fc60003fa6270 */
[----:B------:R0:W5:Y:S01]  /*3ab0*/  @!P3 LDG.E.U8 R122, desc[UR26][R82.64] ;  /* 0x0000001a527ab981 */ /* 0x000162000c1e1100 */
[----:B------:R-:W-:Y:S01]  /*3ac0*/  ISETP.GE.AND P2, PT, R19, R108, PT ;  /* 0x0000006c1300720c */ /* 0x000fe20003f46270 */
[----:B0-----:R-:W-:Y:S02]  /*3ad0*/  @!P4 IMAD.MOV.U32 R82, RZ, RZ, R78 ;  /* 0x000000ffff52c224 */ /* 0x001fe400078e004e */
[----:B------:R-:W-:-:S05]  /*3ae0*/  @!P4 IMAD.MOV.U32 R83, RZ, RZ, R85 ;  /* 0x000000ffff53c224 */ /* 0x000fca00078e0055 */
[----:B------:R0:W5:Y:S01]  /*3af0*/  @!P4 LDG.E.U8 R149, desc[UR26][R82.64] ;  /* 0x0000001a5295c981 */ /* 0x000162000c1e1100 */
[-C--:B------:R-:W-:Y:S02]  /*3b00*/  ISETP.GE.AND P4, PT, R59, R108.reuse, PT ;  /* 0x0000006c3b00720c */ /* 0x080fe40003f86270 */
[----:B------:R-:W-:Y:S02]  /*3b10*/  PRMT R151, RZ, 0x7610, R151 ;  /* 0x00007610ff977816 */ /* 0x000fe40000000097 */
[-C--:B------:R-:W-:Y:S02]  /*3b20*/  ISETP.GE.AND P3, PT, R44, R108.reuse, PT ;  /* 0x0000006c2c00720c */ /* 0x080fe40003f66270 */
[----:B------:R-:W-:Y:S02]  /*3b30*/  PRMT R124, RZ, 0x7610, R124 ;  /* 0x00007610ff7c7816 */ /* 0x000fe4000000007c */
[----:B------:R-:W-:Y:S01]  /*3b40*/  LOP3.LUT R153, R0, 0x3f, RZ, 0xc0, !PT ;  /* 0x0000003f00997812 */ /* 0x000fe200078ec0ff */
[----:B0-----:R-:W-:Y:S01]  /*3b50*/  @!P5 IMAD.MOV.U32 R82, RZ, RZ, R64 ;  /* 0x000000ffff52d224 */ /* 0x001fe200078e0040 */
[----:B------:R-:W5:Y:S01]  /*3b60*/  @!P2 LDG.E.U8 R151, desc[UR26][R30.64] ;  /* 0x0000001a1e97a981 */ /* 0x000f62000c1e1100 */
[----:B------:R-:W-:Y:S01]  /*3b70*/  @!P5 IMAD.MOV.U32 R83, RZ, RZ, R67 ;  /* 0x000000ffff53d224 */ /* 0x000fe200078e0043 */
[----:B------:R-:W-:-:S02]  /*3b80*/  ISETP.GE.AND P2, PT, R153, R108, PT ;  /* 0x0000006c9900720c */ /* 0x000fc40003f46270 */
[----:B------:R-:W-:Y:S02]  /*3b90*/  PRMT R153, RZ, 0x7610, R153 ;  /* 0x00007610ff997816 */ /* 0x000fe40000000099 */
[----:B------:R-:W-:Y:S01]  /*3ba0*/  PRMT R155, RZ, 0x7610, R155 ;  /* 0x00007610ff9b7816 */ /* 0x000fe2000000009b */
[----:B------:R0:W5:Y:S04]  /*3bb0*/  @!P5 LDG.E.U8 R124, desc[UR26][R82.64] ;  /* 0x0000001a527cd981 */ /* 0x000168000c1e1100 */
[----:B------:R-:W5:Y:S01]  /*3bc0*/  @!P3 LDG.E.U8 R153, desc[UR26][R48.64] ;  /* 0x0000001a3099b981 */ /* 0x000f62000c1e1100 */
[----:B0-----:R-:W-:Y:S02]  /*3bd0*/  @!P4 IMAD.MOV.U32 R82, RZ, RZ, R80 ;  /* 0x000000ffff52c224 */ /* 0x001fe400078e0050 */
[----:B------:R-:W-:-:S05]  /*3be0*/  @!P4 IMAD.MOV.U32 R83, RZ, RZ, R87 ;  /* 0x000000ffff53c224 */ /* 0x000fca00078e0057 */
[----:B------:R0:W5:Y:S01]  /*3bf0*/  @!P4 LDG.E.U8 R155, desc[UR26][R82.64] ;  /* 0x0000001a529bc981 */ /* 0x000162000c1e1100 */
[----:B------:R-:W-:Y:S01]  /*3c00*/  BAR.SYNC.DEFER_BLOCKING 0x0 ;  /* 0x0000000000007b1d */ /* 0x000fe20000010000 */
[----:B------:R-:W-:Y:S01]  /*3c10*/  PRMT R157, RZ, 0x7610, R157 ;  /* 0x00007610ff9d7816 */ /* 0x000fe2000000009d */
[----:B0-----:R-:W-:Y:S02]  /*3c20*/  @!P2 IMAD.MOV.U32 R82, RZ, RZ, R86 ;  /* 0x000000ffff52a224 */ /* 0x001fe400078e0056 */
[----:B------:R-:W-:Y:S01]  /*3c30*/  @!P2 IMAD.MOV.U32 R83, RZ, RZ, R89 ;  /* 0x000000ffff53a224 */ /* 0x000fe200078e0059 */
[----:B------:R-:W-:Y:S02]  /*3c40*/  PRMT R163, RZ, 0x7610, R163 ;  /* 0x00007610ffa37816 */ /* 0x000fe400000000a3 */
[----:B------:R-:W-:Y:S02]  /*3c50*/  PRMT R159, RZ, 0x7610, R159 ;  /* 0x00007610ff9f7816 */ /* 0x000fe4000000009f */
[----:B------:R0:W5:Y:S02]  /*3c60*/  @!P2 LDG.E.U8 R157, desc[UR26][R82.64] ;  /* 0x0000001a529da981 */ /* 0x000164000c1e1100 */
[----:B0-----:R-:W-:-:S02]  /*3c70*/  @!P2 IMAD.MOV.U32 R82, RZ, RZ, R94 ;  /* 0x000000ffff52a224 */ /* 0x001fc400078e005e */
[----:B------:R-:W-:-:S05]  /*3c80*/  @!P2 IMAD.MOV.U32 R83, RZ, RZ, R97 ;  /* 0x000000ffff53a224 */ /* 0x000fca00078e0061 */
[----:B------:R0:W5:Y:S01]  /*3c90*/  @!P2 LDG.E.U8 R163, desc[UR26][R82.64] ;  /* 0x0000001a52a3a981 */ /* 0x000162000c1e1100 */
[----:B------:R-:W-:Y:S01]  /*3ca0*/  PRMT R165, RZ, 0x7610, R165 ;  /* 0x00007610ffa57816 */ /* 0x000fe200000000a5 */
[----:B0-----:R-:W-:Y:S02]  /*3cb0*/  @!P2 IMAD.MOV.U32 R82, RZ, RZ, R88 ;  /* 0x000000ffff52a224 */ /* 0x001fe400078e0058 */
        /* <DEDUP_REMOVED lines=17> */
[----:B------:R0:W5:Y:S02]  /*3dd0*/  @!P2 LDG.E.U8 R161, desc[UR26][R82.64] ;  /* 0x0000001a52a1a981 */ /* 0x000164000c1e1100 */
[----:B0-----:R-:W-:Y:S02]  /*3de0*/  @!P2 IMAD.MOV.U32 R82, RZ, RZ, R100 ;  /* 0x000000ffff52a224 */ /* 0x001fe400078e0064 */
[----:B------:R-:W-:-:S05]  /*3df0*/  @!P2 IMAD.MOV.U32 R83, RZ, RZ, R103 ;  /* 0x000000ffff53a224 */ /* 0x000fca00078e0067 */
[----:B------:R-:W5:Y:S04]  /*3e00*/  @!P2 LDG.E.U8 R130, desc[UR26][R82.64] ;  /* 0x0000001a5282a981 */ /* 0x000f68000c1e1100 */
[----:B--2---:R0:W-:Y:S04]  /*3e10*/  STS.U8 [R6+UR13+0x1000], R109 ;  /* 0x0010006d06007988 */ /* 0x0041e8000800000d */
[----:B------:R0:W-:Y:S04]  /*3e20*/  STS.U8 [R6+UR13+0x1200], R111 ;  /* 0x0012006f06007988 */ /* 0x0001e8000800000d */
[----:B------:R0:W-:Y:S04]  /*3e30*/  STS.U8 [R6+UR13+0x1400], R113 ;  /* 0x0014007106007988 */ /* 0x0001e8000800000d */
[----:B------:R0:W-:Y:S04]  /*3e40*/  STS.U8 [R6+UR13+0x1600], R115 ;  /* 0x0016007306007988 */ /* 0x0001e8000800000d */
[----:B---3--:R0:W-:Y:S04]  /*3e50*/  STS.U8 [R6+UR13+0x1800], R117 ;  /* 0x0018007506007988 */ /* 0x0081e8000800000d */
[----:B----4-:R0:W-:Y:S01]  /*3e60*/  STS.U8 [R6+UR13+0x1a00], R119 ;  /* 0x001a007706007988 */ /* 0x0101e2000800000d */
[----:B------:R-:W-:Y:S01]  /*3e70*/  ULEA UR15, UR30, UR13, 0x3 ;  /* 0x0000000d1e0f7291 */ /* 0x000fe2000f8e18ff */
[----:B------:R-:W-:-:S03]  /*3e80*/  UMOV UR4, UR5 ;  /* 0x0000000500047c82 */ /* 0x000fc60008000000 */
[----:B------:R-:W-:Y:S01]  /*3e90*/  UIADD3 UR15, UPT, UPT, UR15, 0x2800, URZ ;  /* 0x000028000f0f7890 */ /* 0x000fe2000fffe0ff */
        /* <DEDUP_REMOVED lines=34> */
[----:B------:R1:W-:Y:S06]  /*40c0*/  MEMBAR.ALL.CTA ;  /* 0x0000000000007992 */ /* 0x0003ec0000008000 */
[----:B-1----:R-:W1:Y:S02]  /*40d0*/  FENCE.VIEW.ASYNC.S ;  /* 0x00000000000073c6 */ /* 0x002e640000000000 */
[----:B-1----:R-:W-:Y:S06]  /*40e0*/  BAR.SYNC.DEFER_BLOCKING 0x0 ;  /* 0x0000000000007b1d */ /* 0x002fec0000010000 */
[----:B------:R-:W-:Y:S05]  /*40f0*/  @P1 BRA `(.L_x_9) ;  /* 0x00000000003c1947 */ /* 0x000fea0003800000 */
[----:B------:R-:W-:Y:S01]  /*4100*/  UMOV UR20, UR6 ;  /* 0x0000000600147c82 */ /* 0x000fe20008000000 */
[----:B------:R-:W-:Y:S01]  /*4110*/  UMOV UR21, 0x80004020 ;  /* 0x8000402000157882 */ /* 0x000fe20000000000 */
[----:B------:R-:W-:Y:S01]  /*4120*/  UMOV UR22, UR8 ;  /* 0x0000000800167c82 */ /* 0x000fe20008000000 */
[----:B------:R-:W-:Y:S01]  /*4130*/  UMOV UR23, 0x80004020 ;  /* 0x8000402000177882 */ /* 0x000fe20000000000 */
[----:B------:R-:W-:Y:S01]  /*4140*/  UMOV UR24, 0x0 ;  /* 0x0000000000187882 */ /* 0x000fe20000000000 */
[----:B------:R-:W-:Y:S01]  /*4150*/  UMOV UR25, 0x4048490 ;  /* 0x0404849000197882 */ /* 0x000fe20000000000 */
[----:B------:R-:W-:Y:S01]  /*4160*/  UMOV UR10, UR15 ;  /* 0x0000000f000a7c82 */ /* 0x000fe20008000000 */
[----:B------:R-:W-:Y:S01]  /*4170*/  UMOV UR11, URZ ;  /* 0x000000ff000b7c82 */ /* 0x000fe20008000000 */
[----:B------:R-:W-:Y:S01]  /*4180*/  UMOV UR32, 0x0 ;  /* 0x0000000000207882 */ /* 0x000fe20000000000 */
[----:B------:R-:W-:Y:S01]  /*4190*/  UMOV UR33, 0x4048490 ;  /* 0x0404849000217882 */ /* 0x000fe20000000000 */
[----:B------:R1:W-:Y:S01]  /*41a0*/  UTCQMMA gdesc[UR20], gdesc[UR22], tmem[UR12], tmem[UR24], idesc[UR25], UPT ;  /* 0x00ff1816140075ea */ /* 0x0003e2000b80030c */
[----:B------:R-:W-:Y:S01]  /*41b0*/  UMOV UR5, UR10 ;  /* 0x0000000a00057c82 */ /* 0x000fe20008000000 */
[----:B------:R1:W-:Y:S01]  /*41c0*/  UTCQMMA gdesc[UR16], gdesc[UR18], tmem[UR12], tmem[UR32], idesc[UR33], UPT ;  /* 0x00ff2012100075ea */ /* 0x0003e2000b80030c */
[----:B------:R1:W-:Y:S01]  /*41d0*/  UTCBAR [UR5], URZ ;  /* 0x000000ff050073e9 */ /* 0x0003e200080000ff */
[----:B------:R-:W-:-:S02]  /*41e0*/  NOP ;  /* 0x0000000000007918 */ /* 0x000fc40000000000 */
.L_x_9:
[----:B------:R-:W-:Y:S01]  /*41f0*/  VIADD R107, R107, 0xffffffff ;  /* 0xffffffff6b6b7836 */ /* 0x000fe20000000000 */
[----:B------:R-:W-:Y:S01]  /*4200*/  UIADD3 UR30, UPT, UPT, UR30, 0x1, URZ ;  /* 0x000000011e1e7890 */ /* 0x000fe2000fffe0ff */
[----:B------:R-:W-:Y:S02]  /*4210*/  IMAD.U32 R82, RZ, RZ, UR4 ;  /* 0x00000004ff527e24 */ /* 0x000fe4000f8e00ff */
[----:B------:R-:W-:Y:S01]  /*4220*/  VIADD R108, R108, 0xffffffc0 ;  /* 0xffffffc06c6c7836 */ /* 0x000fe20000000000 */
[----:B------:R-:W-:Y:S01]  /*4230*/  ISETP.NE.U32.AND P2, PT, R107, RZ, PT ;  /* 0x000000ff6b00720c */ /* 0x000fe20003f45070 */
[----:B------:R-:W-:-:S04]  /*4240*/  UISETP.GT.AND UP0, UPT, UR30, 0x1, UPT ;  /* 0x000000011e00788c */ /* 0x000fc8000bf04270 */
[----:B-1----:R-:W-:Y:S02]  /*4250*/  USEL UR5, URZ, 0x1, !UP0 ;  /* 0x00000001ff057887 */ /* 0x002fe4000c000000 */
[----:B------:R-:W-:Y:S02]  /*4260*/  USEL UR30, UR30, URZ, !UP0 ;  /* 0x000000ff1e1e7287 */ /* 0x000fe4000c000000 */
[----:B------:R-:W-:-:S04]  /*4270*/  ULOP3.LUT UR5, UR4, UR5, URZ, 0x3c, !UPT ;  /* 0x0000000504057292 */ /* 0x000fc8000f8e3cff */
[----:B------:R-:W-:Y:S08]  /*4280*/  @P2 BRA `(.L_x_10) ;  /* 0xffffffe800bc2947 */ /* 0x000ff0000383ffff */
.L_x_7:
[----:B------:R-:W-:-:S13]  /*4290*/  ISETP.GE.AND P1, PT, R4, 0x40, PT ;  /* 0x000000400400780c */ /* 0x000fda0003f26270 */
[----:B------:R-:W-:Y:S05]  /*42a0*/  @!P1 BRA `(.L_x_11) ;  /* 0x0000000000109947 */ /* 0x000fea0003800000 */
[----:B------:R-:W-:-:S06]  /*42b0*/  USHF.L.U32 UR4, UR4, 0x1f, URZ ;  /* 0x0000001f04047899 */ /* 0x000fcc00080006ff */
[----:B------:R-:W-:-:S04]  /*42c0*/  IMAD.U32 R4, RZ, RZ, UR4 ;  /* 0x00000004ff047e24 */ /* 0x000fc8000f8e00ff */
[----:B------:R-:W1:Y:S02]  /*42d0*/  SYNCS.PHASECHK.TRANS64.TRYWAIT P1, [UR15], R4 ;  /* 0x00000004ff0075a7 */ /* 0x000e64000802110f */
[----:B-1----:R-:W-:Y:S05]  /*42e0*/  @!P1 BRA `(.L_x_12) ;  /* 0x0000000800689947 */ /* 0x002fea0003800000 */
.L_x_11:
[----:B------:R-:W-:Y:S01]  /*42f0*/  BAR.SYNC.DEFER_BLOCKING 0x0 ;  /* 0x0000000000007b1d */ /* 0x000fe20000010000 */
[----:B------:R-:W-:Y:S01]  /*4300*/  SHF.R.U32.HI R19, RZ, 0x1, R0 ;  /* 0x00000001ff137819 */ /* 0x000fe20000011600 */
[C---:B------:R-:W-:Y:S01]  /*4310*/  IMAD.SHL.U32 R20, R0.reuse, 0x20, RZ ;  /* 0x0000002000147824 */ /* 0x040fe200078e00ff */
[C---:B------:R-:W-:Y:S01]  /*4320*/  ISETP.GE.U32.AND P6, PT, R0.reuse, 0x20, PT ;  /* 0x000000200000780c */ /* 0x040fe20003fc6070 */
[----:B------:R-:W-:Y:S01]  /*4330*/  IMAD.SHL.U32 R21, R0, 0x2, RZ ;  /* 0x0000000200157824 */ /* 0x000fe200078e00ff */
[----:B------:R-:W-:-:S03]  /*4340*/  LOP3.LUT R19, R19, 0x30, RZ, 0xc0, !PT ;  /* 0x0000003013137812 */ /* 0x000fc600078ec0ff */
[----:B------:R-:W1:Y:S01]  /*4350*/  LDC R24, c[0x0][0x3b8] ;  /* 0x0000ee00ff187b82 */ /* 0x000e620000000800 */
[----:B------:R-:W-:Y:S01]  /*4360*/  LOP3.LUT R20, R20, 0x100, RZ, 0xc0, !PT ;  /* 0x0000010014147812 */ /* 0x000fe200078ec0ff */
[----:B------:R-:W2:Y:S01]  /*4370*/  LDCU UR4, c[0x0][0x3b4] ;  /* 0x00007680ff0477ac */ /* 0x000ea20008000800 */
[----:B------:R-:W-:Y:S02]  /*4380*/  LOP3.LUT R21, R21, 0x80, RZ, 0xc0, !PT ;  /* 0x0000008015157812 */ /* 0x000fe400078ec0ff */
[----:B------:R-:W-:Y:S01]  /*4390*/  LOP3.LUT R19, R19, 0x1f, R0, 0xf8, !PT ;  /* 0x0000001f13137812 */ /* 0x000fe200078ef800 */
[----:B------:R-:W3:Y:S01]  /*43a0*/  LDCU.128 UR8, c[0x0][0x390] ;  /* 0x00007200ff0877ac */ /* 0x000ee20008000c00 */
[----:B------:R-:W-:Y:S02]  /*43b0*/  IADD3 R21, PT, PT, R21, UR13, R20 ;  /* 0x0000000d15157c10 */ /* 0x000fe4000fffe014 */
[----:B------:R-:W-:Y:S01]  /*43c0*/  SHF.R.S32.HI R22, RZ, 0x4, R19 ;  /* 0x00000004ff167819 */ /* 0x000fe20000011413 */
[----:B------:R-:W-:-:S03]  /*43d0*/  IMAD.SHL.U32 R20, R19, 0x8, RZ ;  /* 0x0000000813147824 */ /* 0x000fc600078e00ff */
[----:B------:R-:W-:Y:S02]  /*43e0*/  SGXT R19, R22, 0x1 ;  /* 0x000000011613781a */ /* 0x000fe40000000200 */
[----:B------:R-:W-:Y:S02]  /*43f0*/  LOP3.LUT R22, R20, 0x1c0, RZ, 0xc0, !PT ;  /* 0x000001c014167812 */ /* 0x000fe400078ec0ff */
[----:B------:R-:W-:Y:S01]  /*4400*/  LOP3.LUT R20, R19, 0x840, RZ, 0xc0, !PT ;  /* 0x0000084013147812 */ /* 0x000fe200078ec0ff */
[----:B------:R-:W4:Y:S02]  /*4410*/  @!P0 SYNCS.CCTL.IV [UR13+0x2800] ;  /* 0x00280000ff0089b1 */ /* 0x000f24000800000d */
[----:B----4-:R-:W-:Y:S06]  /*4420*/  BAR.SYNC.DEFER_BLOCKING 0x0 ;  /* 0x0000000000007b1d */ /* 0x010fec0000010000 */
[----:B0-----:R-:W-:Y:S01]  /*4430*/  LDTM.16dp32bit_t0_t15.x8 R4, tmem[UR14] ;  /* 0x0000000e000479ee */ /* 0x001fe20008980000 */
[----:B------:R-:W0:Y:S01]  /*4440*/  LDTM.16dp32bit_t16_t31.x8 R4, tmem[UR14+0x8] ;  /* 0x0000080e000479ee */ /* 0x000e2200089a0000 */
[----:B------:R-:W4:Y:S01]  /*4450*/  @!P0 SYNCS.CCTL.IV [UR13+0x2808] ;  /* 0x00280800ff0089b1 */ /* 0x000f22000800000d */
[----:B------:R-:W-:Y:S01]  /*4460*/  NOP ;  /* 0x0000000000007918 */ /* 0x000fe20000000000 */
[----:B---3--:R-:W-:-:S04]  /*4470*/  ISETP.GE.AND P0, PT, R18, UR10, PT ;  /* 0x0000000a12007c0c */ /* 0x008fc8000bf06270 */
[----:B------:R-:W-:Y:S02]  /*4480*/  ISETP.LT.AND P1, PT, R2, UR11, !P0 ;  /* 0x0000000b02007c0c */ /* 0x000fe4000c721270 */
[----:B0-----:R-:W-:Y:S01]  /*4490*/  F2FP.SATFINITE.E5M2.F32.PACK_AB_MERGE_C R4, R5, R4, RZ ;  /* 0x000000040504723e */ /* 0x001fe200048060ff */
[----:B------:R-:W-:Y:S01]  /*44a0*/  IMAD.SHL.U32 R5, R0, 0x10, RZ ;  /* 0x0000001000057824 */ /* 0x000fe200078e00ff */
[----:B------:R-:W-:Y:S02]  /*44b0*/  F2FP.SATFINITE.E5M2.F32.PACK_AB_MERGE_C R6, R7, R6, RZ ;  /* 0x000000060706723e */ /* 0x000fe400048060ff */
[----:B------:R-:W-:Y:S02]  /*44c0*/  F2FP.SATFINITE.E5M2.F32.PACK_AB_MERGE_C R8, R9, R8, RZ ;  /* 0x000000080908723e */ /* 0x000fe400048060ff */
[----:B------:R-:W-:Y:S02]  /*44d0*/  LOP3.LUT R9, R22, 0x30, R5, 0xf8, !PT ;  /* 0x0000003016097812 */ /* 0x000fe400078ef805 */
[----:B------:R-:W-:-:S02]  /*44e0*/  LOP3.LUT R7, R4, 0xffff, RZ, 0xc0, !PT ;  /* 0x0000ffff04077812 */ /* 0x000fc400078ec0ff */
[----:B------:R-:W-:Y:S02]  /*44f0*/  LOP3.LUT R22, R6, 0xffff, RZ, 0xc0, !PT ;  /* 0x0000ffff06167812 */ /* 0x000fe400078ec0ff */
[----:B------:R-:W-:Y:S02]  /*4500*/  LOP3.LUT R19, R8, 0xffff, RZ, 0xc0, !PT ;  /* 0x0000ffff08137812 */ /* 0x000fe400078ec0ff */
[----:B------:R-:W-:Y:S02]  /*4510*/  LOP3.LUT R20, R20, 0x70, R5, 0x78, !PT ;  /* 0x0000007014147812 */ /* 0x000fe400078e7805 */
[----:B------:R-:W-:Y:S02]  /*4520*/  SHF.R.U32.HI R4, RZ, 0x8, R7 ;  /* 0x00000008ff047819 */ /* 0x000fe40000011607 */
[----:B------:R-:W-:Y:S01]  /*4530*/  SHF.R.U32.HI R5, RZ, 0x8, R22 ;  /* 0x00000008ff057819 */ /* 0x000fe20000011616 */
[----:B------:R-:W-:Y:S01]  /*4540*/  IMAD.IADD R20, R20, 0x1, R21 ;  /* 0x0000000114147824 */ /* 0x000fe200078e0215 */
[----:B------:R-:W-:-:S02]  /*4550*/  SHF.R.U32.HI R6, RZ, 0x8, R19 ;  /* 0x00000008ff067819 */ /* 0x000fc40000011613 */
[----:B------:R-:W-:Y:S02]  /*4560*/  LOP3.LUT R8, R4, 0xffff, RZ, 0xc0, !PT ;  /* 0x0000ffff04087812 */ /* 0x000fe400078ec0ff */
[----:B------:R-:W-:Y:S02]  /*4570*/  LOP3.LUT R5, R5, 0xffff, RZ, 0xc0, !PT ;  /* 0x0000ffff05057812 */ /* 0x000fe400078ec0ff */
[----:B------:R-:W-:Y:S02]  /*4580*/  LOP3.LUT R6, R6, 0xffff, RZ, 0xc0, !PT ;  /* 0x0000ffff06067812 */ /* 0x000fe400078ec0ff */
[----:B------:R-:W-:Y:S02]  /*4590*/  PRMT R7, R7, 0x3340, R22 ;  /* 0x0000334007077816 */ /* 0x000fe40000000016 */
[----:B------:R-:W-:Y:S02]  /*45a0*/  PRMT R4, R19, 0x3340, R0 ;  /* 0x0000334013047816 */ /* 0x000fe40000000000 */
[----:B------:R-:W-:-:S02]  /*45b0*/  F2FP.SATFINITE.E5M2.F32.PACK_AB_MERGE_C R10, R11, R10, RZ ;  /* 0x0000000a0b0a723e */ /* 0x000fc400048060ff */
[----:B------:R-:W-:Y:S02]  /*45c0*/  PRMT R5, R8, 0x3340, R5 ;  /* 0x0000334008057816 */ /* 0x000fe40000000005 */
[----:B------:R-:W-:Y:S02]  /*45d0*/  PRMT R6, R6, 0x3340, R1 ;  /* 0x0000334006067816 */ /* 0x000fe40000000001 */
[----:B------:R-:W-:Y:S02]  /*45e0*/  PRMT R7, R7, 0x5410, R4 ;  /* 0x0000541007077816 */ /* 0x000fe40000000004 */
[----:B------:R-:W-:Y:S02]  /*45f0*/  LOP3.LUT R10, R10, 0xffff, RZ, 0xc0, !PT ;  /* 0x0000ffff0a0a7812 */ /* 0x000fe400078ec0ff */
[----:B------:R-:W-:Y:S02]  /*4600*/  PRMT R5, R5, 0x5410, R6 ;  /* 0x0000541005057816 */ /* 0x000fe40000000006 */
[----:B------:R-:W-:-:S02]  /*4610*/  PRMT R6, R7, 0x4210, R10 ;  /* 0x0000421007067816 */ /* 0x000fc4000000000a */
[----:B------:R-:W-:Y:S01]  /*4620*/  PRMT R7, R5, 0x5210, R10 ;  /* 0x0000521005077816 */ /* 0x000fe2000000000a */
[----:B-1----:R-:W-:Y:S01]  /*4630*/  IMAD R5, R2, R24, RZ ;  /* 0x0000001802057224 */ /* 0x002fe200078e02ff */
[----:B------:R-:W-:Y:S02]  /*4640*/  SHF.R.S32.HI R4, RZ, 0x2, R0 ;  /* 0x00000002ff047819 */ /* 0x000fe40000011400 */
[----:B------:R-:W-:Y:S01]  /*4650*/  ISETP.LT.AND P5, PT, R12, UR11, !P0 ;  /* 0x0000000b0c007c0c */ /* 0x000fe2000c7a1270 */
[----:B----4-:R0:W-:Y:S01]  /*4660*/  STSM.16.M88.2 [R20], R6 ;  /* 0x0000000614007844 */ /* 0x0101e20000000100 */
[----:B------:R-:W-:Y:S01]  /*4670*/  SGXT R4, R4, 0x1 ;  /* 0x000000010404781a */ /* 0x000fe20000000200 */
[----:B------:R-:W-:Y:S03]  /*4680*/  BAR.SYNC.DEFER_BLOCKING 0x0 ;  /* 0x0000000000007b1d */ /* 0x000fe60000010000 */
[----:B------:R-:W-:Y:S01]  /*4690*/  LOP3.LUT R9, R9, 0x840, R4, 0x78, !PT ;  /* 0x0000084009097812 */ /* 0x000fe200078e7804 */
[----:B--2---:R-:W-:Y:S01]  /*46a0*/  IMAD R4, R18, UR4, RZ ;  /* 0x0000000412047c24 */ /* 0x004fe2000f8e02ff */
[----:B------:R-:W-:-:S04]  /*46b0*/  ISETP.LT.AND P4, PT, R13, UR11, !P0 ;  /* 0x0000000b0d007c0c */ /* 0x000fc8000c781270 */
[----:B------:R-:W-:Y:S01]  /*46c0*/  IADD3 R18, P2, PT, R4, UR8, RZ ;  /* 0x0000000804127c10 */ /* 0x000fe2000ff5e0ff */
[----:B0-----:R-:W-:-:S03]  /*46d0*/  IMAD R6, R24, 0x2, R5 ;  /* 0x0000000218067824 */ /* 0x001fc600078e0205 */
[----:B------:R-:W-:Y:S01]  /*46e0*/  LEA.HI.X.SX32 R20, R4, UR9, 0x1, P2 ;  /* 0x0000000904147c11 */ /* 0x000fe200090f0eff */
[----:B------:R-:W-:Y:S01]  /*46f0*/  IMAD R7, R24, 0x2, R6 ;  /* 0x0000000218077824 */ /* 0x000fe200078e0206 */
[----:B------:R-:W-:Y:S02]  /*4700*/  IADD3 R2, P3, PT, R5, R18, RZ ;  /* 0x0000001205027210 */ /* 0x000fe40007f7e0ff */
[----:B------:R-:W-:Y:S02]  /*4710*/  ISETP.LT.AND P2, PT, R3, UR11, !P0 ;  /* 0x0000000b03007c0c */ /* 0x000fe4000c741270 */
[----:B------:R-:W-:Y:S02]  /*4720*/  LEA.HI.X.SX32 R3, R5, R20, 0x1, P3 ;  /* 0x0000001405037211 */ /* 0x000fe400018f0eff */
[----:B------:R-:W-:-:S04]  /*4730*/  IADD3 R4, P3, PT, R6, R18, RZ ;  /* 0x0000001206047210 */ /* 0x000fc80007f7e0ff */
[----:B------:R-:W-:Y:S01]  /*4740*/  LEA.HI.X.SX32 R5, R6, R20, 0x1, P3 ;  /* 0x0000001406057211 */ /* 0x000fe200018f0eff */
[----:B------:R0:W1:Y:S01]  /*4750*/  LDSM.16.M88.2 R22, [R9+UR13] ;  /* 0x0000000d0916783b */ /* 0x0000620008000100 */
[----:B------:R-:W-:Y:S01]  /*4760*/  ISETP.LT.AND P3, PT, R14, UR11, !P0 ;  /* 0x0000000b0e007c0c */ /* 0x000fe2000c761270 */
[----:B0-----:R-:W-:-:S04]  /*4770*/  IMAD R9, R24, 0x2, R7 ;  /* 0x0000000218097824 */ /* 0x001fc800078e0207 */
[----:B------:R-:W-:Y:S01]  /*4780*/  IMAD R10, R24, 0x2, R9 ;  /* 0x00000002180a7824 */ /* 0x000fe200078e0209 */
[C---:B-1----:R-:W-:Y:S02]  /*4790*/  PRMT R11, R22.reuse, 0x7770, RZ ;  /* 0x00007770160b7816 */ /* 0x042fe400000000ff */
[C---:B------:R-:W-:Y:S02]  /*47a0*/  PRMT R19, R22.reuse, 0x7771, RZ ;  /* 0x0000777116137816 */ /* 0x040fe400000000ff */
[----:B------:R-:W-:Y:S01]  /*47b0*/  PRMT R21, R22, 0x7772, RZ ;  /* 0x0000777216157816 */ /* 0x000fe200000000ff */
[----:B------:R0:W-:Y:S01]  /*47c0*/  @P1 STG.E.U8 desc[UR26][R2.64], R11 ;  /* 0x0000000b02001986 */ /* 0x0001e2000c10111a */
[----:B------:R-:W-:-:S03]  /*47d0*/  IADD3 R6, P1, PT, R7, R18, RZ ;  /* 0x0000001207067210 */ /* 0x000fc60007f3e0ff */
[----:B------:R1:W-:Y:S01]  /*47e0*/  @P2 STG.E.U8 desc[UR26][R4.64], R19 ;  /* 0x0000001304002986 */ /* 0x0003e2000c10111a */
[----:B------:R-:W-:Y:S02]  /*47f0*/  LEA.HI.X.SX32 R7, R7, R20, 0x1, P1 ;  /* 0x0000001407077211 */ /* 0x000fe400008f0eff */
[----:B------:R-:W-:-:S03]  /*4800*/  IADD3 R8, P1, PT, R9, R18, RZ ;  /* 0x0000001209087210 */ /* 0x000fc60007f3e0ff */
[----:B------:R2:W-:Y:S01]  /*4810*/  @P5 STG.E.U8 desc[UR26][R6.64], R21 ;  /* 0x0000001506005986 */ /* 0x0005e2000c10111a */
[----:B------:R-:W-:Y:S01]  /*4820*/  LEA.HI.X.SX32 R9, R9, R20, 0x1, P1 ;  /* 0x0000001409097211 */ /* 0x000fe200008f0eff */
[----:B0-----:R-:W-:Y:S01]  /*4830*/  IMAD R11, R24, 0x2, R10 ;  /* 0x00000002180b7824 */ /* 0x001fe200078e020a */
[----:B------:R-:W-:-:S03]  /*4840*/  IADD3 R2, P2, PT, R10, R18, RZ ;  /* 0x000000120a027210 */ /* 0x000fc60007f5e0ff */
[----:B------:R-:W-:Y:S01]  /*4850*/  IMAD R13, R24, 0x2, R11 ;  /* 0x00000002180d7824 */ /* 0x000fe200078e020b */
[----:B------:R-:W-:Y:S02]  /*4860*/  LEA.HI.X.SX32 R3, R10, R20, 0x1, P2 ;  /* 0x000000140a037211 */ /* 0x000fe400010f0eff */
[----:B------:R-:W-:Y:S01]  /*4870*/  IADD3 R10, P1, PT, R11, R18, RZ ;  /* 0x000000120b0a7210 */ /* 0x000fe20007f3e0ff */
[----:B-1----:R-:W-:Y:S01]  /*4880*/  IMAD R5, R24, 0x2, R13 ;  /* 0x0000000218057824 */ /* 0x002fe200078e020d */
[----:B------:R-:W-:Y:S02]  /*4890*/  ISETP.LT.AND P2, PT, R15, UR11, !P0 ;  /* 0x0000000b0f007c0c */ /* 0x000fe4000c741270 */
[----:B------:R-:W-:Y:S02]  /*48a0*/  LEA.HI.X.SX32 R11, R11, R20, 0x1, P1 ;  /* 0x000000140b0b7211 */ /* 0x000fe400008f0eff */
[----:B------:R-:W-:Y:S02]  /*48b0*/  IADD3 R12, P5, PT, R13, R18, RZ ;  /* 0x000000120d0c7210 */ /* 0x000fe40007fbe0ff */
[----:B------:R-:W-:-:S02]  /*48c0*/  ISETP.LT.AND P1, PT, R16, UR11, !P0 ;  /* 0x0000000b10007c0c */ /* 0x000fc4000c721270 */
[----:B------:R-:W-:Y:S02]  /*48d0*/  ISETP.LT.AND P0, PT, R17, UR11, !P0 ;  /* 0x0000000b11007c0c */ /* 0x000fe4000c701270 */
[----:B------:R-:W-:Y:S02]  /*48e0*/  LEA.HI.X.SX32 R13, R13, R20, 0x1, P5 ;  /* 0x000000140d0d7211 */ /* 0x000fe400028f0eff */
[----:B------:R-:W-:Y:S02]  /*48f0*/  IADD3 R4, P5, PT, R5, R18, RZ ;  /* 0x0000001205047210 */ /* 0x000fe40007fbe0ff */
[----:B--2---:R-:W-:Y:S02]  /*4900*/  PRMT R7, R22, 0x7773, RZ ;  /* 0x0000777316077816 */ /* 0x004fe400000000ff */
[C---:B------:R-:W-:Y:S02]  /*4910*/  PRMT R15, R23.reuse, 0x7770, RZ ;  /* 0x00007770170f7816 */ /* 0x040fe400000000ff */
[C---:B------:R-:W-:Y:S01]  /*4920*/  PRMT R17, R23.reuse, 0x7771, RZ ;  /* 0x0000777117117816 */ /* 0x040fe200000000ff */
[----:B------:R0:W-:Y:S01]  /*4930*/  @P4 STG.E.U8 desc[UR26][R8.64], R7 ;  /* 0x0000000708004986 */ /* 0x0001e2000c10111a */
[----:B------:R-:W-:-:S02]  /*4940*/  PRMT R19, R23, 0x7772, RZ ;  /* 0x0000777217137816 */ /* 0x000fc400000000ff */
[----:B------:R-:W-:Y:S01]  /*4950*/  LEA.HI.X.SX32 R5, R5, R20, 0x1, P5 ;  /* 0x0000001405057211 */ /* 0x000fe200028f0eff */
[----:B------:R0:W-:Y:S01]  /*4960*/  @P3 STG.E.U8 desc[UR26][R2.64], R15 ;  /* 0x0000000f02003986 */ /* 0x0001e2000c10111a */
[----:B------:R-:W-:-:S03]  /*4970*/  PRMT R23, R23, 0x7773, RZ ;  /* 0x0000777317177816 */ /* 0x000fc600000000ff */
[----:B------:R0:W-:Y:S04]  /*4980*/  @P2 STG.E.U8 desc[UR26][R10.64], R17 ;  /* 0x000000110a002986 */ /* 0x0001e8000c10111a */
[----:B------:R0:W-:Y:S04]  /*4990*/  @P1 STG.E.U8 desc[UR26][R12.64], R19 ;  /* 0x000000130c001986 */ /* 0x0001e8000c10111a */
[----:B------:R0:W-:Y:S01]  /*49a0*/  @P0 STG.E.U8 desc[UR26][R4.64], R23 ;  /* 0x0000001704000986 */ /* 0x0001e2000c10111a */
[----:B------:R-:W-:Y:S06]  /*49b0*/  BAR.SYNC.DEFER_BLOCKING 0x0 ;  /* 0x0000000000007b1d */ /* 0x000fec0000010000 */
[----:B------:R-:W-:Y:S05]  /*49c0*/  @P6 BRA `(.L_x_13) ;  /* 0x00000000009c6947 */ /* 0x000fea0003800000 */
[----:B------:R-:W1:Y:S01]  /*49d0*/  S2UR UR5, SR_CgaCtaId ;  /* 0x00000000000579c3 */ /* 0x000e620000008800 */
[----:B------:R-:W-:Y:S01]  /*49e0*/  NOP ;  /* 0x0000000000007918 */ /* 0x000fe20000000000 */
[----:B------:R-:W-:Y:S01]  /*49f0*/  UMOV UR4, 0x50 ;  /* 0x0000005000047882 */ /* 0x000fe20000000000 */
[----:B------:R-:W-:Y:S02]  /*4a00*/  IMAD.U32 R0, RZ, RZ, UR12 ;  /* 0x0000000cff007e24 */ /* 0x000fe4000f8e00ff */
[----:B0-----:R-:W-:-:S03]  /*4a10*/  IMAD.MOV.U32 R3, RZ, RZ, 0x1 ;  /* 0x00000001ff037424 */ /* 0x001fc600078e00ff */
[----:B------:R-:W-:-:S04]  /*4a20*/  LOP3.LUT R0, R0, 0xffff, RZ, 0xc0, !PT ;  /* 0x0000ffff00007812 */ /* 0x000fc800078ec0ff */
[----:B------:R-:W-:-:S05]  /*4a30*/  SHF.R.U32.HI R0, RZ, 0x5, R0 ;  /* 0x00000005ff007819 */ /* 0x000fca0000011600 */
[----:B------:R-:W-:Y:S01]  /*4a40*/  VIADD R2, R0, 0x10 ;  /* 0x0000001000027836 */ /* 0x000fe20000000000 */
[----:B------:R-:W-:Y:S01]  /*4a50*/  SHF.L.U32 R0, R3, R0, RZ ;  /* 0x0000000003007219 */ /* 0x000fe200000006ff */
[----:B-1----:R-:W-:-:S03]  /*4a60*/  ULEA UR6, UR5, UR4, 0x18 ;  /* 0x0000000405067291 */ /* 0x002fc6000f8ec0ff */
[----:B------:R-:W-:-:S04]  /*4a70*/  SHF.L.U32 R3, R3, R2, RZ ;  /* 0x0000000203037219 */ /* 0x000fc800000006ff */
[----:B------:R-:W-:Y:S02]  /*4a80*/  LOP3.LUT R0, R3, R0, RZ, 0xfc, !PT ;  /* 0x0000000003007212 */ /* 0x000fe400078efcff */
[----:B------:R-:W0:Y:S02]  /*4a90*/  LDS R5, [UR6] ;  /* 0x00000006ff057984 */ /* 0x000e240008000800 */
[C---:B------:R-:W-:Y:S02]  /*4aa0*/  LOP3.LUT R2, R0.reuse, 0xffff, RZ, 0xc0, !PT ;  /* 0x0000ffff00027812 */ /* 0x040fe400078ec0ff */
[----:B0-----:R-:W-:-:S04]  /*4ab0*/  LOP3.LUT R3, R0, 0xffff, R5, 0x80, !PT ;  /* 0x0000ffff00037812 */ /* 0x001fc800078e8005 */
[----:B------:R-:W-:-:S13]  /*4ac0*/  ISETP.NE.AND P0, PT, R3, R2, PT ;  /* 0x000000020300720c */ /* 0x000fda0003f05270 */
[----:B------:R-:W-:Y:S05]  /*4ad0*/  @P0 BRA `(.L_x_14) ;  /* 0x0000000000500947 */ /* 0x000fea0003800000 */
[----:B------:R-:W-:Y:S02]  /*4ae0*/  SHF.R.U32.HI R5, RZ, 0x10, R5 ;  /* 0x00000010ff057819 */ /* 0x000fe40000011605 */
[----:B------:R-:W-:-:S04]  /*4af0*/  SHF.R.U32.HI R2, RZ, 0x10, R0 ;  /* 0x00000010ff027819 */ /* 0x000fc80000011600 */
[----:B------:R-:W-:-:S04]  /*4b00*/  LOP3.LUT R5, R5, R2, RZ, 0xc0, !PT ;  /* 0x0000000205057212 */ /* 0x000fc800078ec0ff */
[----:B------:R-:W-:-:S13]  /*4b10*/  ISETP.NE.AND P0, PT, R5, R2, PT ;  /* 0x000000020500720c */ /* 0x000fda0003f05270 */
[----:B------:R-:W-:Y:S05]  /*4b20*/  @P0 BRA `(.L_x_15) ;  /* 0x0000000000300947 */ /* 0x000fea0003800000 */
[----:B------:R-:W-:Y:S01]  /*4b30*/  R2UR UR4, R0 ;  /* 0x00000000000472ca */ /* 0x000fe200000e0000 */
[----:B------:R-:W-:Y:S01]  /*4b40*/  VOTEU.ANY UR5, UPT, PT ;  /* 0x0000000000057886 */ /* 0x000fe200038e0100 */
[----:B------:R-:W0:Y:S01]  /*4b50*/  S2R R0, SR_LANEID ;  /* 0x0000000000007919 */ /* 0x000e220000000000 */
[----:B------:R-:W-:-:S10]  /*4b60*/  UFLO.U32 UR5, UR5 ;  /* 0x00000005000572bd */ /* 0x000fd400080e0000 */
[----:B------:R-:W-:-:S06]  /*4b70*/  ULOP3.LUT UR4, URZ, UR4, URZ, 0x33, !UPT ;  /* 0x00000004ff047292 */ /* 0x000fcc000f8e33ff */
[----:B------:R-:W-:-:S04]  /*4b80*/  IMAD.U32 R2, RZ, RZ, UR4 ;  /* 0x00000004ff027e24 */ /* 0x000fc8000f8e00ff */
[----:B------:R-:W1:Y:S02]  /*4b90*/  REDUX UR7, R2 ;  /* 0x00000000020773c4 */ /* 0x000e640000000000 */
[----:B------:R2:W-:Y:S01]  /*4ba0*/  UTCATOMSWS.AND URZ, UR4 ;  /* 0x0000000400ff79e3 */ /* 0x0005e20008000000 */
[----:B0-----:R-:W-:Y:S01]  /*4bb0*/  ISETP.EQ.U32.AND P0, PT, R0, UR5, PT ;  /* 0x0000000500007c0c */ /* 0x001fe2000bf02070 */
[----:B-1----:R-:W-:-:S12]  /*4bc0*/  IMAD.U32 R0, RZ, RZ, UR7 ;  /* 0x00000007ff007e24 */ /* 0x002fd8000f8e00ff */
[----:B------:R2:W-:Y:S01]  /*4bd0*/  @P0 ATOMS.AND RZ, [UR6], R0 ;  /* 0x00000000ffff098c */ /* 0x0005e2000a800006 */
[----:B------:R-:W-:Y:S05]  /*4be0*/  BRA `(.L_x_13) ;  /* 0x0000000000147947 */ /* 0x000fea0003800000 */
.L_x_15:
[----:B------:R-:W-:-:S07]  /*4bf0*/  MOV R2, 0x4c10 ;  /* 0x00004c1000027802 */ /* 0x000fce0000000f00 */
[----:B------:R-:W-:Y:S05]  /*4c00*/  CALL.REL.NOINC `($__internal_0_$__cuda_sm10x_tcgen05_guardrail_trap_col_being_dealloced_not_returned_by_alloc) ;  /* 0x00000000002c7944 */ /* 0x000fea0003c00000 */
[----:B------:R-:W-:Y:S05]  /*4c10*/  BRA `(.L_x_13) ;  /* 0x0000000000087947 */ /* 0x000fea0003800000 */
.L_x_14:
[----:B------:R-:W-:-:S07]  /*4c20*/  MOV R2, 0x4c40 ;  /* 0x00004c4000027802 */ /* 0x000fce0000000f00 */
[----:B------:R-:W-:Y:S05]  /*4c30*/  CALL.REL.NOINC `($__internal_2_$__cuda_sm10x_tcgen05_guardrail_trap_unallocated_columns_being_dealloced) ;  /* 0x0000000000387944 */ /* 0x000fea0003c00000 */
.L_x_13:
[----:B------:R-:W-:Y:S01]  /*4c40*/  NOP ;  /* 0x0000000000007918 */ /* 0x000fe20000000000 */
[----:B--2---:R-:W-:Y:S05]  /*4c50*/  EXIT ;  /* 0x000000000000794d */ /* 0x004fea0003800000 */
.L_x_8:
[----:B------:R-:W0:Y:S02]  /*4c60*/  SYNCS.PHASECHK.TRANS64.TRYWAIT P6, [UR15], R82 ;  /* 0x00000052ff0075a7 */ /* 0x000e2400080c110f */
[----:B0-----:R-:W-:Y:S05]  /*4c70*/  @!P6 BRA `(.L_x_8) ;  /* 0xfffffffc00f8e947 */ /* 0x001fea000383ffff */
[----:B------:R-:W-:Y:S05]  /*4c80*/  BRA `(.L_x_16) ;  /* 0xffffffe400b07947 */ /* 0x000fea000383ffff */
.L_x_12:
[----:B------:R-:W1:Y:S02]  /*4c90*/  SYNCS.PHASECHK.TRANS64.TRYWAIT P1, [UR15], R4 ;  /* 0x00000004ff0075a7 */ /* 0x000e64000802110f */
[----:B-1----:R-:W-:Y:S05]  /*4ca0*/  @!P1 BRA `(.L_x_12) ;  /* 0xfffffffc00f89947 */ /* 0x002fea000383ffff */
[----:B------:R-:W-:Y:S05]  /*4cb0*/  BRA `(.L_x_11) ;  /* 0xfffffff4008c7947 */ /* 0x000fea000383ffff */
        .weak           $__internal_0_$__cuda_sm10x_tcgen05_guardrail_trap_col_being_dealloced_not_returned_by_alloc
        .type           $__internal_0_$__cuda_sm10x_tcgen05_guardrail_trap_col_being_dealloced_not_returned_by_alloc,@function
        .size           $__internal_0_$__cuda_sm10x_tcgen05_guardrail_trap_col_being_dealloced_not_returned_by_alloc,($__internal_1_$__cuda_sm10x_tcgen05_guardrail_trap_phase_invalid_during_alloc - $__internal_0_$__cuda_sm10x_tcgen05_guardrail_trap_col_being_dealloced_not_returned_by_alloc)
$__internal_0_$__cuda_sm10x_tcgen05_guardrail_trap_col_being_dealloced_not_returned_by_alloc:
[----:B------:R-:W-:Y:S05]  /*4cc0*/  BPT.TRAP 0x1 ;  /* 0x000000040000795c */ /* 0x000fea0000300000 */
[----:B------:R-:W-:-:S04]  /*4cd0*/  IMAD.MOV.U32 R3, RZ, RZ, 0x0 ;  /* 0x00000000ff037424 */ /* 0x000fc800078e00ff */
[----:B------:R-:W-:Y:S05]  /*4ce0*/  RET.REL.NODEC R2 `(matmul_kernel) ;  /* 0xffffffb002c47950 */ /* 0x000fea0003c3ffff */
        .weak           $__internal_1_$__cuda_sm10x_tcgen05_guardrail_trap_phase_invalid_during_alloc
        .type           $__internal_1_$__cuda_sm10x_tcgen05_guardrail_trap_phase_invalid_during_alloc,@function
        .size           $__internal_1_$__cuda_sm10x_tcgen05_guardrail_trap_phase_invalid_during_alloc,($__internal_2_$__cuda_sm10x_tcgen05_guardrail_trap_unallocated_columns_being_dealloced - $__internal_1_$__cuda_sm10x_tcgen05_guardrail_trap_phase_invalid_during_alloc)
$__internal_1_$__cuda_sm10x_tcgen05_guardrail_trap_phase_invalid_during_alloc:
[----:B------:R-:W-:Y:S05]  /*4cf0*/  BPT.TRAP 0x1 ;  /* 0x000000040000795c */ /* 0x000fea0000300000 */
[----:B------:R-:W-:-:S04]  /*4d00*/  IMAD.MOV.U32 R3, RZ, RZ, 0x0 ;  /* 0x00000000ff037424 */ /* 0x000fc800078e00ff */
[----:B------:R-:W-:Y:S05]  /*4d10*/  RET.REL.NODEC R2 `(matmul_kernel) ;  /* 0xffffffb002b87950 */ /* 0x000fea0003c3ffff */
        .weak           $__internal_2_$__cuda_sm10x_tcgen05_guardrail_trap_unallocated_columns_being_dealloced
        .type           $__internal_2_$__cuda_sm10x_tcgen05_guardrail_trap_unallocated_columns_being_dealloced,@function
        .size           $__internal_2_$__cuda_sm10x_tcgen05_guardrail_trap_unallocated_columns_being_dealloced,(.L_x_20 - $__internal_2_$__cuda_sm10x_tcgen05_guardrail_trap_unallocated_columns_being_dealloced)
$__internal_2_$__cuda_sm10x_tcgen05_guardrail_trap_unallocated_columns_being_dealloced:
[----:B------:R-:W-:Y:S05]  /*4d20*/  BPT.TRAP 0x1 ;  /* 0x000000040000795c */ /* 0x000fea0000300000 */
[----:B------:R-:W-:-:S04]  /*4d30*/  IMAD.MOV.U32 R3, RZ, RZ, 0x0 ;  /* 0x00000000ff037424 */ /* 0x000fc800078e00ff */
[----:B------:R-:W-:Y:S05]  /*4d40*/  RET.REL.NODEC R2 `(matmul_kernel) ;  /* 0xffffffb002ac7950 */ /* 0x000fea0003c3ffff */
.L_x_17:
[----:B------:R-:W-:-:S00]  /*4d50*/  BRA `(.L_x_17) ;  /* 0xfffffffc00fc7947 */ /* 0x000fc0000383ffff */
[----:B------:R-:W-:-:S00]  /*4d60*/  NOP ;  /* 0x0000000000007918 */ /* 0x000fc00000000000 */
        /* <DEDUP_REMOVED lines=9> */
.L_x_20:


//--------------------- .nv.shared.matmul_kernel  --------------------------
	.section	.nv.shared.matmul_kernel,"aw",@nobits
	.sectionflags	@""
	.align	16
	.zero		1024


//--------------------- .nv.shared.reserved.0     --------------------------
	.section	.nv.shared.reserved.0,"aw",@nobits
	.align	8
	.weak		__nv_reservedSMEM_offset_0_alias
	.size		__nv_reservedSMEM_offset_0_alias, 0, 64
	.other		__nv_reservedSMEM_offset_0_alias,@"STO_CUDA_RESERVED_SHARED STV_DEFAULT"
__nv_reservedSMEM_offset_0_alias:
	.zero		0
.nv.shared.reserved.0:
	.zero		64
	.weak		__nv_reservedSMEM_allocation_phase
	.type		__nv_reservedSMEM_allocation_phase,@object
	.size		__nv_reservedSMEM_allocation_phase,(.L_0 - __nv_reservedSMEM_allocation_phase)
__nv_reservedSMEM_allocation_phase:
	.zero		1
.L_0:
	.zero		7
	.weak		__nv_reservedSMEM_devtool_atexit_pc
	.type		__nv_reservedSMEM_devtool_atexit_pc,@object
	.size		__nv_reservedSMEM_devtool_atexit_pc,(__nv_reservedSMEM_allocation_mask - __nv_reservedSMEM_devtool_atexit_pc)
__nv_reservedSMEM_devtool_atexit_pc:
	.zero		8
	.weak		__nv_reservedSMEM_allocation_mask
	.type		__nv_reservedSMEM_allocation_mask,@object
	.size		__nv_reservedSMEM_allocation_mask,(.L_2 - __nv_reservedSMEM_allocation_mask)
__nv_reservedSMEM_allocation_mask:
	.zero		4
.L_2:


//--------------------- .nv.constant0.matmul_kernel --------------------------
	.section	.nv.constant0.matmul_kernel,"a",@progbits
	.sectionflags	@""
	.align	4
.nv.constant0.matmul_kernel:
	.zero		976


//--------------------- SYMBOLS --------------------------

	.type		.nv.reservedSmem.offset0,@object
	.size		.nv.reservedSmem.offset0,0x4
	.type		.nv.reservedSmem.cap,@object
	.size		.nv.reservedSmem.cap,0x4
